	.target	sm_100a

	.elftype	@"ET_EXEC"


//--------------------- .note.nv.tkinfo           --------------------------
	.section	.note.nv.tkinfo,"",@"SHT_NOTE"
	.sectionflags	@"SHF_NOTE_NV_TKINFO"
	.tkinfo
        /*0018*/ 	.word	0x00000002
        /*0030*/ 	.string	""
        /*0030*/ 	.string	"ptxas"
        /*0030*/ 	.string	"Cuda compilation tools, release 13.0, V13.0.88"
        /*0030*/ 	.string	"Build cuda_13.0.r13.0/compiler.36424714_0"
        /*0030*/ 	.string	"-arch sm_100a -m 64 "



//--------------------- .note.nv.cuinfo           --------------------------
	.section	.note.nv.cuinfo,"",@"SHT_NOTE"
	.sectionflags	@"SHF_NOTE_NV_CUINFO"
        /*0018*/ 	.short	0x0002
        /*001a*/ 	.short	0x0064
        /*001c*/ 	.short	0x0082
	.zero		2


//--------------------- .nv.info                  --------------------------
	.section	.nv.info,"",@"SHT_CUDA_INFO"
	.align	4


	//----- nvinfo : EIATTR_REGCOUNT
	.align		4
        /*0000*/ 	.byte	0x04, 0x2f
        /*0002*/ 	.short	(.L_19 - .L_18)
	.align		4
.L_18:
        /*0004*/ 	.word	index@(_ZN7cutlass13device_kernelINS_4gemm6kernel13GemmUniversalIN4cute5tupleIJiiiiEEENS1_10collective13CollectiveMmaINS1_35MainloopSm100TmaUmmaWarpSpecializedILi3ELi2ELi4ENS5_IJNS4_1CILi1EEESB_SB_EEEEENS5_IJNSA_ILi64EEESE_NSA_ILi128EEEEEENS_10tfloat32_tENS5_IJlSB_lEEESH_SI_NS4_8TiledMMAINS4_8MMA_AtomIJNS4_17SM100_MMA_TF32_SSISH_SH_fLi64ELi64ELNS4_4UMMA5MajorE0ELSN_0ELNSM_7ScaleInE0ELSO_0EEEEEENS4_6LayoutISC_NS5_IJNSA_ILi0EEESS_SS_EEEEENS5_IJNS4_10UnderscoreESV_SV_EEEEENS4_13SM90_TMA_LOADENS4_14ComposedLayoutINS4_7SwizzleILi3ELi4ELi3EEENS4_18smem_ptr_flag_bitsILi32EEENSR_INS5_IJNSA_ILi8EEENSA_ILi32EEEEEENS5_IJS15_SB_EEEEEEEvNS4_8identityESY_S19_vS1A_EENS_8epilogue10collective18CollectiveEpilogueINS1C_23Sm100TmaWarpSpecializedILi3ELi2ELi16ELb1ELb0EEEJSG_NS5_IJNSR_ISE_SB_EENSR_IS15_SB_EEEEESH_SI_SH_SI_NS1C_6fusion15FusionCallbacksIS1G_NS1K_17LinearCombinationISH_fSH_fLNS_15FloatRoundStyleE2EEESG_S1J_JEEENS4_5SM1004TMEM4LOAD26SM100_TMEM_LOAD_16dp128b8xESY_S19_NS4_17SM75_U32x4_LDSM_NENS4_14SM90_TMA_STOREES19_NS4_17SM90_U32x4_STSM_NENS4_39AutoVectorizingCopyWithAssumedAlignmentILi128EEEEEEvvEEEEvNT_6ParamsE)
        /*0008*/ 	.word	0x0000005f


	//----- nvinfo : EIATTR_FRAME_SIZE
	.align		4
.L_19:
        /*000c*/ 	.byte	0x04, 0x11
        /*000e*/ 	.short	(.L_21 - .L_20)
	.align		4
.L_20:
        /*0010*/ 	.word	index@($__internal_2_$__cuda_sm10x_tcgen05_guardrail_trap_unallocated_columns_being_dealloced)
        /*0014*/ 	.word	0x00000000


	//----- nvinfo : EIATTR_FRAME_SIZE
	.align		4
.L_21:
        /*0018*/ 	.byte	0x04, 0x11
        /*001a*/ 	.short	(.L_23 - .L_22)
	.align		4
.L_22:
        /*001c*/ 	.word	index@($__internal_1_$__cuda_sm10x_tcgen05_guardrail_trap_phase_invalid_during_alloc)
        /*0020*/ 	.word	0x00000000


	//----- nvinfo : EIATTR_FRAME_SIZE
	.align		4
.L_23:
        /*0024*/ 	.byte	0x04, 0x11
        /*0026*/ 	.short	(.L_25 - .L_24)
	.align		4
.L_24:
        /*0028*/ 	.word	index@($__internal_0_$__cuda_sm10x_tcgen05_guardrail_trap_col_being_dealloced_not_returned_by_alloc)
        /*002c*/ 	.word	0x00000000


	//----- nvinfo : EIATTR_FRAME_SIZE
	.align		4
.L_25:
        /*0030*/ 	.byte	0x04, 0x11
        /*0032*/ 	.short	(.L_27 - .L_26)
	.align		4
.L_26:
        /*0034*/ 	.word	index@(_ZN7cutlass13device_kernelINS_4gemm6kernel13GemmUniversalIN4cute5tupleIJiiiiEEENS1_10collective13CollectiveMmaINS1_35MainloopSm100TmaUmmaWarpSpecializedILi3ELi2ELi4ENS5_IJNS4_1CILi1EEESB_SB_EEEEENS5_IJNSA_ILi64EEESE_NSA_ILi128EEEEEENS_10tfloat32_tENS5_IJlSB_lEEESH_SI_NS4_8TiledMMAINS4_8MMA_AtomIJNS4_17SM100_MMA_TF32_SSISH_SH_fLi64ELi64ELNS4_4UMMA5MajorE0ELSN_0ELNSM_7ScaleInE0ELSO_0EEEEEENS4_6LayoutISC_NS5_IJNSA_ILi0EEESS_SS_EEEEENS5_IJNS4_10UnderscoreESV_SV_EEEEENS4_13SM90_TMA_LOADENS4_14ComposedLayoutINS4_7SwizzleILi3ELi4ELi3EEENS4_18smem_ptr_flag_bitsILi32EEENSR_INS5_IJNSA_ILi8EEENSA_ILi32EEEEEENS5_IJS15_SB_EEEEEEEvNS4_8identityESY_S19_vS1A_EENS_8epilogue10collective18CollectiveEpilogueINS1C_23Sm100TmaWarpSpecializedILi3ELi2ELi16ELb1ELb0EEEJSG_NS5_IJNSR_ISE_SB_EENSR_IS15_SB_EEEEESH_SI_SH_SI_NS1C_6fusion15FusionCallbacksIS1G_NS1K_17LinearCombinationISH_fSH_fLNS_15FloatRoundStyleE2EEESG_S1J_JEEENS4_5SM1004TMEM4LOAD26SM100_TMEM_LOAD_16dp128b8xESY_S19_NS4_17SM75_U32x4_LDSM_NENS4_14SM90_TMA_STOREES19_NS4_17SM90_U32x4_STSM_NENS4_39AutoVectorizingCopyWithAssumedAlignmentILi128EEEEEEvvEEEEvNT_6ParamsE)
        /*0038*/ 	.word	0x00000000


	//----- nvinfo : EIATTR_MIN_STACK_SIZE
	.align		4
.L_27:
        /*003c*/ 	.byte	0x04, 0x12
        /*003e*/ 	.short	(.L_29 - .L_28)
	.align		4
.L_28:
        /*0040*/ 	.word	index@(_ZN7cutlass13device_kernelINS_4gemm6kernel13GemmUniversalIN4cute5tupleIJiiiiEEENS1_10collective13CollectiveMmaINS1_35MainloopSm100TmaUmmaWarpSpecializedILi3ELi2ELi4ENS5_IJNS4_1CILi1EEESB_SB_EEEEENS5_IJNSA_ILi64EEESE_NSA_ILi128EEEEEENS_10tfloat32_tENS5_IJlSB_lEEESH_SI_NS4_8TiledMMAINS4_8MMA_AtomIJNS4_17SM100_MMA_TF32_SSISH_SH_fLi64ELi64ELNS4_4UMMA5MajorE0ELSN_0ELNSM_7ScaleInE0ELSO_0EEEEEENS4_6LayoutISC_NS5_IJNSA_ILi0EEESS_SS_EEEEENS5_IJNS4_10UnderscoreESV_SV_EEEEENS4_13SM90_TMA_LOADENS4_14ComposedLayoutINS4_7SwizzleILi3ELi4ELi3EEENS4_18smem_ptr_flag_bitsILi32EEENSR_INS5_IJNSA_ILi8EEENSA_ILi32EEEEEENS5_IJS15_SB_EEEEEEEvNS4_8identityESY_S19_vS1A_EENS_8epilogue10collective18CollectiveEpilogueINS1C_23Sm100TmaWarpSpecializedILi3ELi2ELi16ELb1ELb0EEEJSG_NS5_IJNSR_ISE_SB_EENSR_IS15_SB_EEEEESH_SI_SH_SI_NS1C_6fusion15FusionCallbacksIS1G_NS1K_17LinearCombinationISH_fSH_fLNS_15FloatRoundStyleE2EEESG_S1J_JEEENS4_5SM1004TMEM4LOAD26SM100_TMEM_LOAD_16dp128b8xESY_S19_NS4_17SM75_U32x4_LDSM_NENS4_14SM90_TMA_STOREES19_NS4_17SM90_U32x4_STSM_NENS4_39AutoVectorizingCopyWithAssumedAlignmentILi128EEEEEEvvEEEEvNT_6ParamsE)
        /*0044*/ 	.word	0x00000000
.L_29:


//--------------------- .nv.compat                --------------------------
	.section	.nv.compat,"",@"SHT_CUDA_COMPAT_INFO"
	.align	4
        /*0000*/ 	.byte	0x02, 0x09, 0x01, 0x00, 0x02, 0x02, 0x02, 0x00, 0x02, 0x05, 0x05, 0x00, 0x03, 0x07, 0x01, 0x01
        /*0010*/ 	.byte	0x02, 0x03, 0x01, 0x00, 0x02, 0x06, 0x01, 0x00, 0x04, 0x0b, 0x08, 0x00, 0x09, 0x00, 0x00, 0x00
        /*0020*/ 	.byte	0x00, 0x00, 0x00, 0x00


//--------------------- .nv.info._ZN7cutlass13device_kernelINS_4gemm6kernel13GemmUniversalIN4cute5tupleIJiiiiEEENS1_10collective13CollectiveMmaINS1_35MainloopSm100TmaUmmaWarpSpecializedILi3ELi2ELi4ENS5_IJNS4_1CILi1EEESB_SB_EEEEENS5_IJNSA_ILi64EEESE_NSA_ILi128EEEEEENS_10tfloat32_tENS5_IJlSB_lEEESH_SI_NS4_8TiledMMAINS4_8MMA_AtomIJNS4_17SM100_MMA_TF32_SSISH_SH_fLi64ELi64ELNS4_4UMMA5MajorE0ELSN_0ELNSM_7ScaleInE0ELSO_0EEEEEENS4_6LayoutISC_NS5_IJNSA_ILi0EEESS_SS_EEEEENS5_IJNS4_10UnderscoreESV_SV_EEEEENS4_13SM90_TMA_LOADENS4_14ComposedLayoutINS4_7SwizzleILi3ELi4ELi3EEENS4_18smem_ptr_flag_bitsILi32EEENSR_INS5_IJNSA_ILi8EEENSA_ILi32EEEEEENS5_IJS15_SB_EEEEEEEvNS4_8identityESY_S19_vS1A_EENS_8epilogue10collective18CollectiveEpilogueINS1C_23Sm100TmaWarpSpecializedILi3ELi2ELi16ELb1ELb0EEEJSG_NS5_IJNSR_ISE_SB_EENSR_IS15_SB_EEEEESH_SI_SH_SI_NS1C_6fusion15FusionCallbacksIS1G_NS1K_17LinearCombinationISH_fSH_fLNS_15FloatRoundStyleE2EEESG_S1J_JEEENS4_5SM1004TMEM4LOAD26SM100_TMEM_LOAD_16dp128b8xESY_S19_NS4_17SM75_U32x4_LDSM_NENS4_14SM90_TMA_STOREES19_NS4_17SM90_U32x4_STSM_NENS4_39AutoVectorizingCopyWithAssumedAlignmentILi128EEEEEEvvEEEEvNT_6ParamsE --------------------------
	.section	.nv.info._ZN7cutlass13device_kernelINS_4gemm6kernel13GemmUniversalIN4cute5tupleIJiiiiEEENS1_10collective13CollectiveMmaINS1_35MainloopSm100TmaUmmaWarpSpecializedILi3ELi2ELi4ENS5_IJNS4_1CILi1EEESB_SB_EEEEENS5_IJNSA_ILi64EEESE_NSA_ILi128EEEEEENS_10tfloat32_tENS5_IJlSB_lEEESH_SI_NS4_8TiledMMAINS4_8MMA_AtomIJNS4_17SM100_MMA_TF32_SSISH_SH_fLi64ELi64ELNS4_4UMMA5MajorE0ELSN_0ELNSM_7ScaleInE0ELSO_0EEEEEENS4_6LayoutISC_NS5_IJNSA_ILi0EEESS_SS_EEEEENS5_IJNS4_10UnderscoreESV_SV_EEEEENS4_13SM90_TMA_LOADENS4_14ComposedLayoutINS4_7SwizzleILi3ELi4ELi3EEENS4_18smem_ptr_flag_bitsILi32EEENSR_INS5_IJNSA_ILi8EEENSA_ILi32EEEEEENS5_IJS15_SB_EEEEEEEvNS4_8identityESY_S19_vS1A_EENS_8epilogue10collective18CollectiveEpilogueINS1C_23Sm100TmaWarpSpecializedILi3ELi2ELi16ELb1ELb0EEEJSG_NS5_IJNSR_ISE_SB_EENSR_IS15_SB_EEEEESH_SI_SH_SI_NS1C_6fusion15FusionCallbacksIS1G_NS1K_17LinearCombinationISH_fSH_fLNS_15FloatRoundStyleE2EEESG_S1J_JEEENS4_5SM1004TMEM4LOAD26SM100_TMEM_LOAD_16dp128b8xESY_S19_NS4_17SM75_U32x4_LDSM_NENS4_14SM90_TMA_STOREES19_NS4_17SM90_U32x4_STSM_NENS4_39AutoVectorizingCopyWithAssumedAlignmentILi128EEEEEEvvEEEEvNT_6ParamsE,"",@"SHT_CUDA_INFO"
	.sectionflags	@""
	.align	4


	//----- nvinfo : EIATTR_CUDA_API_VERSION
	.align		4
        /*0000*/ 	.byte	0x04, 0x37
        /*0002*/ 	.short	(.L_31 - .L_30)
.L_30:
        /*0004*/ 	.word	0x00000082


	//----- nvinfo : EIATTR_KPARAM_INFO
	.align		4
.L_31:
        /*0008*/ 	.byte	0x04, 0x17
        /*000a*/ 	.short	(.L_33 - .L_32)
.L_32:
        /*000c*/ 	.word	0x00000000
        /*0010*/ 	.short	0x0000
        /*0012*/ 	.short	0x0000
        /*0014*/ 	.byte	0x00, 0xf0, 0x01, 0x20


	//----- nvinfo : EIATTR_AT_ENTRY_FRAGMENTS
	.align		4
.L_33:
        /*0018*/ 	.byte	0x04, 0x4f
        /*001a*/ 	.short	(.L_35 - .L_34)


	//   ....[0]....
.L_34:
        /*001c*/ 	.word	0x00000006


	//----- nvinfo : EIATTR_RESERVED_SMEM_USED
	.align		4
.L_35:
        /*0020*/ 	.byte	0x01, 0x41
	.zero		2


	//----- nvinfo : EIATTR_SPARSE_MMA_MASK
	.align		4
        /*0024*/ 	.byte	0x03, 0x50
        /*0026*/ 	.short	0x0000


	//----- nvinfo : EIATTR_TCGEN05_1CTA_USED
	.align		4
        /*0028*/ 	.byte	0x01, 0x51
	.zero		2


	//----- nvinfo : EIATTR_MAXREG_COUNT
	.align		4
        /*002c*/ 	.byte	0x03, 0x1b
        /*002e*/ 	.short	0x00ff


	//----- nvinfo : EIATTR_NUM_BARRIERS
	.align		4
        /*0030*/ 	.byte	0x02, 0x4c
        /*0032*/ 	.byte	0x07
	.zero		1


	//----- nvinfo : EIATTR_EXTERNS
	.align		4
        /*0034*/ 	.byte	0x04, 0x0f
        /*0036*/ 	.short	(.L_37 - .L_36)


	//   ....[0]....
	.align		4
.L_36:
        /*0038*/ 	.word	index@(__assertfail)


	//----- nvinfo : EIATTR_MERCURY_ISA_VERSION
	.align		4
.L_37:
        /*003c*/ 	.byte	0x03, 0x5f
        /*003e*/ 	.short	0x0101


	//----- nvinfo : EIATTR_INT_WARP_WIDE_INSTR_OFFSETS
	.align		4
        /*0040*/ 	.byte	0x04, 0x31
        /*0042*/ 	.short	(.L_39 - .L_38)


	//   ....[0]....
.L_38:
        /*0044*/ 	.word	0x00002230


	//   ....[1]....
        /*0048*/ 	.word	0x000040f0


	//   ....[2]....
        /*004c*/ 	.word	0x00004110


	//   ....[3]....
        /*0050*/ 	.word	0x00004140


	//   ....[4]....
        /*0054*/ 	.word	0x00004a50


	//   ....[5]....
        /*0058*/ 	.word	0x00004af0


	//   ....[6]....
        /*005c*/ 	.word	0x00004d30


	//   ....[7]....
        /*0060*/ 	.word	0x00004df0


	//----- nvinfo : EIATTR_COOP_GROUP_MASK_REGIDS
	.align		4
.L_39:
        /*0064*/ 	.byte	0x04, 0x29
        /*0066*/ 	.short	(.L_41 - .L_40)


	//   ....[0]....
.L_40:
        /*0068*/ 	.word	0xffffffff


	//   ....[1]....
        /*006c*/ 	.word	0xffffffff


	//   ....[2]....
        /*0070*/ 	.word	0xffffffff


	//   ....[3]....
        /*0074*/ 	.word	0xffffffff


	//   ....[4]....
        /*0078*/ 	.word	0xffffffff


	//   ....[5]....
        /*007c*/ 	.word	0xffffffff


	//   ....[6]....
        /*0080*/ 	.word	0xffffffff


	//   ....[7]....
        /*0084*/ 	.word	0xffffffff


	//   ....[8]....
        /*0088*/ 	.word	0xffffffff


	//   ....[9]....
        /*008c*/ 	.word	0xffffffff


	//   ....[10]....
        /*0090*/ 	.word	0xffffffff


	//   ....[11]....
        /*0094*/ 	.word	0xffffffff


	//   ....[12]....
        /*0098*/ 	.word	0xffffffff


	//----- nvinfo : EIATTR_COOP_GROUP_INSTR_OFFSETS
	.align		4
.L_41:
        /*009c*/ 	.byte	0x04, 0x28
        /*009e*/ 	.short	(.L_43 - .L_42)


	//   ....[0]....
.L_42:
        /*00a0*/ 	.word	0x00000090


	//   ....[1]....
        /*00a4*/ 	.word	0x000004d0


	//   ....[2]....
        /*00a8*/ 	.word	0x00000620


	//   ....[3]....
        /*00ac*/ 	.word	0x000007a0


	//   ....[4]....
        /*00b0*/ 	.word	0x000008a0


	//   ....[5]....
        /*00b4*/ 	.word	0x00000a10


	//   ....[6]....
        /*00b8*/ 	.word	0x00000bb0


	//   ....[7]....
        /*00bc*/ 	.word	0x00002110


	//   ....[8]....
        /*00c0*/ 	.word	0x00002e60


	//   ....[9]....
        /*00c4*/ 	.word	0x00003070


	//   ....[10]....
        /*00c8*/ 	.word	0x000030a0


	//   ....[11]....
        /*00cc*/ 	.word	0x00003fc0


	//   ....[12]....
        /*00d0*/ 	.word	0x00004200


	//----- nvinfo : EIATTR_VRC_CTA_INIT_COUNT
	.align		4
.L_43:
        /*00d4*/ 	.byte	0x02, 0x4a
        /*00d6*/ 	.byte	0x80
	.zero		1


	//----- nvinfo : EIATTR_SYSCALL_OFFSETS
	.align		4
        /*00d8*/ 	.byte	0x04, 0x46
        /*00da*/ 	.short	(.L_45 - .L_44)


	//   ....[0]....
.L_44:
        /*00dc*/ 	.word	0x00005a60


	//   ....[1]....
        /*00e0*/ 	.word	0x00005b50


	//   ....[2]....
        /*00e4*/ 	.word	0x00006410


	//   ....[3]....
        /*00e8*/ 	.word	0x00006e60


	//----- nvinfo : EIATTR_MBARRIER_INSTR_OFFSETS
	.align		4
.L_45:
        /*00ec*/ 	.byte	0x04, 0x39
        /*00ee*/ 	.short	(.L_47 - .L_46)


	//   ....[0]....
.L_46:
        /*00f0*/ 	.word	0x000005b0
        /*00f4*/ 	.word	0x000000ff
        /*00f8*/ 	.word	0x00000000
        /*00fc*/ 	.short	0x0100
        /*00fe*/ 	.byte	0x04
	.zero		1


	//   ....[1]....
        /*0100*/ 	.word	0x000005c0
        /*0104*/ 	.word	0x000000ff
        /*0108*/ 	.word	0x00000018
        /*010c*/ 	.short	0x0100
        /*010e*/ 	.byte	0x04
	.zero		1


	//   ....[2]....
        /*0110*/ 	.word	0x000005d0
        /*0114*/ 	.word	0x000000ff
        /*0118*/ 	.word	0x00000008
        /*011c*/ 	.short	0x0100
        /*011e*/ 	.byte	0x04
	.zero		1


	//   ....[3]....
        /*0120*/ 	.word	0x000005e0
        /*0124*/ 	.word	0x000000ff
        /*0128*/ 	.word	0x00000020
        /*012c*/ 	.short	0x0100
        /*012e*/ 	.byte	0x04
	.zero		1


	//   ....[4]....
        /*0130*/ 	.word	0x000005f0
        /*0134*/ 	.word	0x000000ff
        /*0138*/ 	.word	0x00000010
        /*013c*/ 	.short	0x0100
        /*013e*/ 	.byte	0x04
	.zero		1


	//   ....[5]....
        /*0140*/ 	.word	0x00000600
        /*0144*/ 	.word	0x000000ff
        /*0148*/ 	.word	0x00000028
        /*014c*/ 	.short	0x0100
        /*014e*/ 	.byte	0x04
	.zero		1


	//   ....[6]....
        /*0150*/ 	.word	0x00000730
        /*0154*/ 	.word	0x000000ff
        /*0158*/ 	.word	0x00000030
        /*015c*/ 	.short	0x0100
        /*015e*/ 	.byte	0x04
	.zero		1


	//   ....[7]....
        /*0160*/ 	.word	0x00000740
        /*0164*/ 	.word	0x000000ff
        /*0168*/ 	.word	0x00000048
        /*016c*/ 	.short	0x0100
        /*016e*/ 	.byte	0x04
	.zero		1


	//   ....[8]....
        /*0170*/ 	.word	0x00000750
        /*0174*/ 	.word	0x000000ff
        /*0178*/ 	.word	0x00000038
        /*017c*/ 	.short	0x0100
        /*017e*/ 	.byte	0x04
	.zero		1


	//   ....[9]....
        /*0180*/ 	.word	0x00000760
        /*0184*/ 	.word	0x000000ff
        /*0188*/ 	.word	0x00000050
        /*018c*/ 	.short	0x0100
        /*018e*/ 	.byte	0x04
	.zero		1


	//   ....[10]....
        /*0190*/ 	.word	0x00000770
        /*0194*/ 	.word	0x000000ff
        /*0198*/ 	.word	0x00000040
        /*019c*/ 	.short	0x0100
        /*019e*/ 	.byte	0x04
	.zero		1


	//   ....[11]....
        /*01a0*/ 	.word	0x00000780
        /*01a4*/ 	.word	0x000000ff
        /*01a8*/ 	.word	0x00000058
        /*01ac*/ 	.short	0x0100
        /*01ae*/ 	.byte	0x04
	.zero		1


	//   ....[12]....
        /*01b0*/ 	.word	0x00000870
        /*01b4*/ 	.word	0x000000ff
        /*01b8*/ 	.word	0x00000060
        /*01bc*/ 	.short	0x0100
        /*01be*/ 	.byte	0x06
	.zero		1


	//   ....[13]....
        /*01c0*/ 	.word	0x00000880
        /*01c4*/ 	.word	0x000000ff
        /*01c8*/ 	.word	0x00000068
        /*01cc*/ 	.short	0x0100
        /*01ce*/ 	.byte	0x06
	.zero		1


	//   ....[14]....
        /*01d0*/ 	.word	0x000009c0
        /*01d4*/ 	.word	0x000000ff
        /*01d8*/ 	.word	0x00000070
        /*01dc*/ 	.short	0x0100
        /*01de*/ 	.byte	0x06
	.zero		1


	//   ....[15]....
        /*01e0*/ 	.word	0x000009d0
        /*01e4*/ 	.word	0x000000ff
        /*01e8*/ 	.word	0x00000080
        /*01ec*/ 	.short	0x0100
        /*01ee*/ 	.byte	0x06
	.zero		1


	//   ....[16]....
        /*01f0*/ 	.word	0x000009e0
        /*01f4*/ 	.word	0x000000ff
        /*01f8*/ 	.word	0x00000078
        /*01fc*/ 	.short	0x0100
        /*01fe*/ 	.byte	0x06
	.zero		1


	//   ....[17]....
        /*0200*/ 	.word	0x000009f0
        /*0204*/ 	.word	0x000000ff
        /*0208*/ 	.word	0x00000088
        /*020c*/ 	.short	0x0100
        /*020e*/ 	.byte	0x06
	.zero		1


	//   ....[18]....
        /*0210*/ 	.word	0x00000b20
        /*0214*/ 	.word	0x000000ff
        /*0218*/ 	.word	0x00000090
        /*021c*/ 	.short	0x0100
        /*021e*/ 	.byte	0x04
	.zero		1


	//   ....[19]....
        /*0220*/ 	.word	0x00000b30
        /*0224*/ 	.word	0x000000ff
        /*0228*/ 	.word	0x000000b0
        /*022c*/ 	.short	0x0100
        /*022e*/ 	.byte	0x04
	.zero		1


	//   ....[20]....
        /*0230*/ 	.word	0x00000b40
        /*0234*/ 	.word	0x000000ff
        /*0238*/ 	.word	0x00000098
        /*023c*/ 	.short	0x0100
        /*023e*/ 	.byte	0x04
	.zero		1


	//   ....[21]....
        /*0240*/ 	.word	0x00000b50
        /*0244*/ 	.word	0x000000ff
        /*0248*/ 	.word	0x000000b8
        /*024c*/ 	.short	0x0100
        /*024e*/ 	.byte	0x04
	.zero		1


	//   ....[22]....
        /*0250*/ 	.word	0x00000b60
        /*0254*/ 	.word	0x000000ff
        /*0258*/ 	.word	0x000000a0
        /*025c*/ 	.short	0x0100
        /*025e*/ 	.byte	0x04
	.zero		1


	//   ....[23]....
        /*0260*/ 	.word	0x00000b70
        /*0264*/ 	.word	0x000000ff
        /*0268*/ 	.word	0x000000c0
        /*026c*/ 	.short	0x0100
        /*026e*/ 	.byte	0x04
	.zero		1


	//   ....[24]....
        /*0270*/ 	.word	0x00000b80
        /*0274*/ 	.word	0x000000ff
        /*0278*/ 	.word	0x000000a8
        /*027c*/ 	.short	0x0100
        /*027e*/ 	.byte	0x04
	.zero		1


	//   ....[25]....
        /*0280*/ 	.word	0x00000b90
        /*0284*/ 	.word	0x000000ff
        /*0288*/ 	.word	0x000000c8
        /*028c*/ 	.short	0x0100
        /*028e*/ 	.byte	0x04
	.zero		1


	//   ....[26]....
        /*0290*/ 	.word	0x00000c80
        /*0294*/ 	.word	0x000000ff
        /*0298*/ 	.word	0x000000d0
        /*029c*/ 	.short	0x0100
        /*029e*/ 	.byte	0x04
	.zero		1


	//   ....[27]....
        /*02a0*/ 	.word	0x00000c90
        /*02a4*/ 	.word	0x000000ff
        /*02a8*/ 	.word	0x000000e0
        /*02ac*/ 	.short	0x0100
        /*02ae*/ 	.byte	0x04
	.zero		1


	//   ....[28]....
        /*02b0*/ 	.word	0x00000ca0
        /*02b4*/ 	.word	0x000000ff
        /*02b8*/ 	.word	0x000000d8
        /*02bc*/ 	.short	0x0100
        /*02be*/ 	.byte	0x04
	.zero		1


	//   ....[29]....
        /*02c0*/ 	.word	0x00000cb0
        /*02c4*/ 	.word	0x000000ff
        /*02c8*/ 	.word	0x000000e8
        /*02cc*/ 	.short	0x0100
        /*02ce*/ 	.byte	0x04
	.zero		1


	//   ....[30]....
        /*02d0*/ 	.word	0x00001590
        /*02d4*/ 	.word	0x00000003
        /*02d8*/ 	.word	0x000000e0
        /*02dc*/ 	.short	0x010a
        /*02de*/ 	.byte	0xff
	.zero		1


	//   ....[31]....
        /*02e0*/ 	.word	0x000015c0
        /*02e4*/ 	.word	0x00000003
        /*02e8*/ 	.word	0x000000d0
        /*02ec*/ 	.short	0x0101
        /*02ee*/ 	.byte	0xff
	.zero		1


	//   ....[32]....
        /*02f0*/ 	.word	0x00001690
        /*02f4*/ 	.word	0x000000ff
        /*02f8*/ 	.word	0x00000018
        /*02fc*/ 	.short	0x010a
        /*02fe*/ 	.byte	0x04
	.zero		1


	//   ....[33]....
        /*0300*/ 	.word	0x00001730
        /*0304*/ 	.word	0x000000ff
        /*0308*/ 	.word	0x00000018
        /*030c*/ 	.short	0x010a
        /*030e*/ 	.byte	0x39
	.zero		1


	//   ....[34]....
        /*0310*/ 	.word	0x00001830
        /*0314*/ 	.word	0x000000ff
        /*0318*/ 	.word	0x00000018
        /*031c*/ 	.short	0x010a
        /*031e*/ 	.byte	0x04
	.zero		1


	//   ....[35]....
        /*0320*/ 	.word	0x00001be0
        /*0324*/ 	.word	0x000000ff
        /*0328*/ 	.word	0x00000068
        /*032c*/ 	.short	0x0101
        /*032e*/ 	.byte	0x17
	.zero		1


	//   ....[36]....
        /*0330*/ 	.word	0x00001c00
        /*0334*/ 	.word	0x000000ff
        /*0338*/ 	.word	0x00000018
        /*033c*/ 	.short	0x010a
        /*033e*/ 	.byte	0x04
	.zero		1


	//   ....[37]....
        /*0340*/ 	.word	0x00001c80
        /*0344*/ 	.word	0x000000ff
        /*0348*/ 	.word	0x00000018
        /*034c*/ 	.short	0x010a
        /*034e*/ 	.byte	0x39
	.zero		1


	//   ....[38]....
        /*0350*/ 	.word	0x00001d80
        /*0354*/ 	.word	0x000000ff
        /*0358*/ 	.word	0x00000018
        /*035c*/ 	.short	0x010a
        /*035e*/ 	.byte	0x04
	.zero		1


	//   ....[39]....
        /*0360*/ 	.word	0x00002140
        /*0364*/ 	.word	0x00000002
        /*0368*/ 	.word	0x00000070
        /*036c*/ 	.short	0x010a
        /*036e*/ 	.byte	0xff
	.zero		1


	//   ....[40]....
        /*0370*/ 	.word	0x00002200
        /*0374*/ 	.word	0x00000002
        /*0378*/ 	.word	0x00000000
        /*037c*/ 	.short	0x0101
        /*037e*/ 	.byte	0xff
	.zero		1


	//   ....[41]....
        /*0380*/ 	.word	0x00002760
        /*0384*/ 	.word	0x000000ff
        /*0388*/ 	.word	0x00000000
        /*038c*/ 	.short	0x010a
        /*038e*/ 	.byte	0x04
	.zero		1


	//   ....[42]....
        /*0390*/ 	.word	0x000027f0
        /*0394*/ 	.word	0x000000ff
        /*0398*/ 	.word	0x00000000
        /*039c*/ 	.short	0x010a
        /*039e*/ 	.byte	0x05
	.zero		1


	//   ....[43]....
        /*03a0*/ 	.word	0x00002890
        /*03a4*/ 	.word	0x00000000
        /*03a8*/ 	.word	0x00000000
        /*03ac*/ 	.short	0x010a
        /*03ae*/ 	.byte	0xff
	.zero		1


	//   ....[44]....
        /*03b0*/ 	.word	0x000029b0
        /*03b4*/ 	.word	0x00000000
        /*03b8*/ 	.word	0x000000d0
        /*03bc*/ 	.short	0x010a
        /*03be*/ 	.byte	0xff
	.zero		1


	//   ....[45]....
        /*03c0*/ 	.word	0x00002a10
        /*03c4*/ 	.word	0x00000004
        /*03c8*/ 	.word	0x00000000
        /*03cc*/ 	.short	0x0101
        /*03ce*/ 	.byte	0xff
	.zero		1


	//   ....[46]....
        /*03d0*/ 	.word	0x00002a30
        /*03d4*/ 	.word	0x000000ff
        /*03d8*/ 	.word	0x00000080
        /*03dc*/ 	.short	0x010a
        /*03de*/ 	.byte	0x04
	.zero		1


	//   ....[47]....
        /*03e0*/ 	.word	0x00002b50
        /*03e4*/ 	.word	0x00000000
        /*03e8*/ 	.word	0x00000070
        /*03ec*/ 	.short	0x010a
        /*03ee*/ 	.byte	0xff
	.zero		1


	//   ....[48]....
        /*03f0*/ 	.word	0x00002c60
        /*03f4*/ 	.word	0x00000000
        /*03f8*/ 	.word	0x00000000
        /*03fc*/ 	.short	0x0101
        /*03fe*/ 	.byte	0xff
	.zero		1


	//   ....[49]....
        /*0400*/ 	.word	0x00002cf0
        /*0404*/ 	.word	0x000000ff
        /*0408*/ 	.word	0x00000080
        /*040c*/ 	.short	0x0106
        /*040e*/ 	.byte	0x04
	.zero		1


	//   ....[50]....
        /*0410*/ 	.word	0x00002d10
        /*0414*/ 	.word	0x000000ff
        /*0418*/ 	.word	0x00000080
        /*041c*/ 	.short	0x010a
        /*041e*/ 	.byte	0x04
	.zero		1


	//   ....[51]....
        /*0420*/ 	.word	0x00002da0
        /*0424*/ 	.word	0x000000ff
        /*0428*/ 	.word	0x00000080
        /*042c*/ 	.short	0x0106
        /*042e*/ 	.byte	0x07
	.zero		1


	//   ....[52]....
        /*0430*/ 	.word	0x00002de0
        /*0434*/ 	.word	0x00000000
        /*0438*/ 	.word	0x00000080
        /*043c*/ 	.short	0x010a
        /*043e*/ 	.byte	0xff
	.zero		1


	//   ....[53]....
        /*0440*/ 	.word	0x000032f0
        /*0444*/ 	.word	0x00000000
        /*0448*/ 	.word	0x00000070
        /*044c*/ 	.short	0x010a
        /*044e*/ 	.byte	0xff
	.zero		1


	//   ....[54]....
        /*0450*/ 	.word	0x00003400
        /*0454*/ 	.word	0x00000003
        /*0458*/ 	.word	0x00000000
        /*045c*/ 	.short	0x0101
        /*045e*/ 	.byte	0xff
	.zero		1


	//   ....[55]....
        /*0460*/ 	.word	0x00003410
        /*0464*/ 	.word	0x000000ff
        /*0468*/ 	.word	0x00000000
        /*046c*/ 	.short	0x010a
        /*046e*/ 	.byte	0x04
	.zero		1


	//   ....[56]....
        /*0470*/ 	.word	0x00003490
        /*0474*/ 	.word	0x000000ff
        /*0478*/ 	.word	0x000000b0
        /*047c*/ 	.short	0x010a
        /*047e*/ 	.byte	0x4b
	.zero		1


	//   ....[57]....
        /*0480*/ 	.word	0x00003570
        /*0484*/ 	.word	0x000000ff
        /*0488*/ 	.word	0x00000000
        /*048c*/ 	.short	0x010a
        /*048e*/ 	.byte	0x05
	.zero		1


	//   ....[58]....
        /*0490*/ 	.word	0x000036c0
        /*0494*/ 	.word	0x000000ff
        /*0498*/ 	.word	0x00000000
        /*049c*/ 	.short	0x010a
        /*049e*/ 	.byte	0x07
	.zero		1


	//   ....[59]....
        /*04a0*/ 	.word	0x00003df0
        /*04a4*/ 	.word	0x000000ff
        /*04a8*/ 	.word	0x00000000
        /*04ac*/ 	.short	0x010a
        /*04ae*/ 	.byte	0x04
	.zero		1


	//   ....[60]....
        /*04b0*/ 	.word	0x00003e80
        /*04b4*/ 	.word	0x000000ff
        /*04b8*/ 	.word	0x00000000
        /*04bc*/ 	.short	0x010a
        /*04be*/ 	.byte	0x05
	.zero		1


	//   ....[61]....
        /*04c0*/ 	.word	0x00003f10
        /*04c4*/ 	.word	0x000000ff
        /*04c8*/ 	.word	0x00000000
        /*04cc*/ 	.short	0x010a
        /*04ce*/ 	.byte	0x05
	.zero		1


	//   ....[62]....
        /*04d0*/ 	.word	0x00003fa0
        /*04d4*/ 	.word	0x000000ff
        /*04d8*/ 	.word	0x00000000
        /*04dc*/ 	.short	0x010a
        /*04de*/ 	.byte	0x04
	.zero		1


	//   ....[63]....
        /*04e0*/ 	.word	0x000043f0
        /*04e4*/ 	.word	0x00000000
        /*04e8*/ 	.word	0x00000070
        /*04ec*/ 	.short	0x010a
        /*04ee*/ 	.byte	0xff
	.zero		1


	//   ....[64]....
        /*04f0*/ 	.word	0x000044b0
        /*04f4*/ 	.word	0x00000000
        /*04f8*/ 	.word	0x00000000
        /*04fc*/ 	.short	0x0101
        /*04fe*/ 	.byte	0xff
	.zero		1


	//   ....[65]....
        /*0500*/ 	.word	0x000047d0
        /*0504*/ 	.word	0x000000ff
        /*0508*/ 	.word	0x00000068
        /*050c*/ 	.short	0x010a
        /*050e*/ 	.byte	0x0d
	.zero		1


	//   ....[66]....
        /*0510*/ 	.word	0x000049f0
        /*0514*/ 	.word	0x000000ff
        /*0518*/ 	.word	0x00000048
        /*051c*/ 	.short	0x010a
        /*051e*/ 	.byte	0x04
	.zero		1


	//   ....[67]....
        /*0520*/ 	.word	0x00004c00
        /*0524*/ 	.word	0x000000ff
        /*0528*/ 	.word	0x00000030
        /*052c*/ 	.short	0x010b
        /*052e*/ 	.byte	0x04
	.zero		1


	//   ....[68]....
        /*0530*/ 	.word	0x00004c80
        /*0534*/ 	.word	0x000000ff
        /*0538*/ 	.word	0x00000000
        /*053c*/ 	.short	0x0101
        /*053e*/ 	.byte	0x0e
	.zero		1


	//   ....[69]....
        /*0540*/ 	.word	0x00004cb0
        /*0544*/ 	.word	0x000000ff
        /*0548*/ 	.word	0x00000048
        /*054c*/ 	.short	0x010a
        /*054e*/ 	.byte	0x06
	.zero		1


	//   ....[70]....
        /*0550*/ 	.word	0x00004ec0
        /*0554*/ 	.word	0x000000ff
        /*0558*/ 	.word	0x00000030
        /*055c*/ 	.short	0x010b
        /*055e*/ 	.byte	0x06
	.zero		1


	//   ....[71]....
        /*0560*/ 	.word	0x00004ed0
        /*0564*/ 	.word	0x000000ff
        /*0568*/ 	.word	0x00000000
        /*056c*/ 	.short	0x0101
        /*056e*/ 	.byte	0x04
	.zero		1


	//   ....[72]....
        /*0570*/ 	.word	0x00004f80
        /*0574*/ 	.word	0x000000ff
        /*0578*/ 	.word	0x00000000
        /*057c*/ 	.short	0x010a
        /*057e*/ 	.byte	0x04
	.zero		1


	//   ....[73]....
        /*0580*/ 	.word	0x00005010
        /*0584*/ 	.word	0x000000ff
        /*0588*/ 	.word	0x00000000
        /*058c*/ 	.short	0x010a
        /*058e*/ 	.byte	0x05
	.zero		1


	//   ....[74]....
        /*0590*/ 	.word	0x000050b0
        /*0594*/ 	.word	0x00000000
        /*0598*/ 	.word	0x00000000
        /*059c*/ 	.short	0x010a
        /*059e*/ 	.byte	0xff
	.zero		1


	//   ....[75]....
        /*05a0*/ 	.word	0x00005430
        /*05a4*/ 	.word	0x00000000
        /*05a8*/ 	.word	0x00000070
        /*05ac*/ 	.short	0x010a
        /*05ae*/ 	.byte	0xff
	.zero		1


	//   ....[76]....
        /*05b0*/ 	.word	0x00005540
        /*05b4*/ 	.word	0x00000000
        /*05b8*/ 	.word	0x00000000
        /*05bc*/ 	.short	0x0101
        /*05be*/ 	.byte	0xff
	.zero		1


	//   ....[77]....
        /*05c0*/ 	.word	0x00005fc0
        /*05c4*/ 	.word	0x00000000
        /*05c8*/ 	.word	0x00000030
        /*05cc*/ 	.short	0x010a
        /*05ce*/ 	.byte	0xff
	.zero		1


	//   ....[78]....
        /*05d0*/ 	.word	0x00006030
        /*05d4*/ 	.word	0x00000054
        /*05d8*/ 	.word	0x00000090
        /*05dc*/ 	.short	0x010a
        /*05de*/ 	.byte	0xff
	.zero		1


	//   ....[79]....
        /*05e0*/ 	.word	0x000060c0
        /*05e4*/ 	.word	0x00000000
        /*05e8*/ 	.word	0x00000030
        /*05ec*/ 	.short	0x010a
        /*05ee*/ 	.byte	0xff
	.zero		1


	//   ....[80]....
        /*05f0*/ 	.word	0x000062f0
        /*05f4*/ 	.word	0x00000054
        /*05f8*/ 	.word	0x00000090
        /*05fc*/ 	.short	0x010a
        /*05fe*/ 	.byte	0xff
	.zero		1


	//   ....[81]....
        /*0600*/ 	.word	0x00006b80
        /*0604*/ 	.word	0x00000000
        /*0608*/ 	.word	0x00000000
        /*060c*/ 	.short	0x0101
        /*060e*/ 	.byte	0xff
	.zero		1


	//   ....[82]....
        /*0610*/ 	.word	0x00006b90
        /*0614*/ 	.word	0x00000002
        /*0618*/ 	.word	0x00000030
        /*061c*/ 	.short	0x010a
        /*061e*/ 	.byte	0xff
	.zero		1


	//   ....[83]....
        /*0620*/ 	.word	0x00006c60
        /*0624*/ 	.word	0x00000002
        /*0628*/ 	.word	0x00000030
        /*062c*/ 	.short	0x010a
        /*062e*/ 	.byte	0xff
	.zero		1


	//   ....[84]....
        /*0630*/ 	.word	0x00007280
        /*0634*/ 	.word	0x000000ff
        /*0638*/ 	.word	0x00000000
        /*063c*/ 	.short	0x0101
        /*063e*/ 	.byte	0x04
	.zero		1


	//   ....[85]....
        /*0640*/ 	.word	0x00007640
        /*0644*/ 	.word	0x00000002
        /*0648*/ 	.word	0x00000000
        /*064c*/ 	.short	0x0101
        /*064e*/ 	.byte	0xff
	.zero		1


	//   ....[86]....
        /*0650*/ 	.word	0x000078b0
        /*0654*/ 	.word	0x000000ff
        /*0658*/ 	.word	0x00000000
        /*065c*/ 	.short	0x0101
        /*065e*/ 	.byte	0x04
	.zero		1


	//   ....[87]....
        /*0660*/ 	.word	0x000078d0
        /*0664*/ 	.word	0x00000003
        /*0668*/ 	.word	0x000000e0
        /*066c*/ 	.short	0x010a
        /*066e*/ 	.byte	0xff
	.zero		1


	//   ....[88]....
        /*0670*/ 	.word	0x00007930
        /*0674*/ 	.word	0x00000002
        /*0678*/ 	.word	0x00000018
        /*067c*/ 	.short	0x010a
        /*067e*/ 	.byte	0xff
	.zero		1


	//   ....[89]....
        /*0680*/ 	.word	0x00007990
        /*0684*/ 	.word	0x00000002
        /*0688*/ 	.word	0x00000018
        /*068c*/ 	.short	0x010a
        /*068e*/ 	.byte	0xff
	.zero		1


	//   ....[90]....
        /*0690*/ 	.word	0x000079e0
        /*0694*/ 	.word	0x00000002
        /*0698*/ 	.word	0x00000070
        /*069c*/ 	.short	0x010a
        /*069e*/ 	.byte	0xff
	.zero		1


	//   ....[91]....
        /*06a0*/ 	.word	0x00007a40
        /*06a4*/ 	.word	0x00000000
        /*06a8*/ 	.word	0x00000000
        /*06ac*/ 	.short	0x010a
        /*06ae*/ 	.byte	0xff
	.zero		1


	//   ....[92]....
        /*06b0*/ 	.word	0x00007aa0
        /*06b4*/ 	.word	0x00000000
        /*06b8*/ 	.word	0x00000000
        /*06bc*/ 	.short	0x010a
        /*06be*/ 	.byte	0xff
	.zero		1


	//   ....[93]....
        /*06c0*/ 	.word	0x00007af0
        /*06c4*/ 	.word	0x00000000
        /*06c8*/ 	.word	0x000000d0
        /*06cc*/ 	.short	0x010a
        /*06ce*/ 	.byte	0xff
	.zero		1


	//   ....[94]....
        /*06d0*/ 	.word	0x00007b50
        /*06d4*/ 	.word	0x00000000
        /*06d8*/ 	.word	0x00000080
        /*06dc*/ 	.short	0x010a
        /*06de*/ 	.byte	0xff
	.zero		1


	//   ....[95]....
        /*06e0*/ 	.word	0x00007ba0
        /*06e4*/ 	.word	0x00000000
        /*06e8*/ 	.word	0x00000070
        /*06ec*/ 	.short	0x010a
        /*06ee*/ 	.byte	0xff
	.zero		1


	//   ....[96]....
        /*06f0*/ 	.word	0x00007c00
        /*06f4*/ 	.word	0x00000000
        /*06f8*/ 	.word	0x00000080
        /*06fc*/ 	.short	0x010a
        /*06fe*/ 	.byte	0xff
	.zero		1


	//   ....[97]....
        /*0700*/ 	.word	0x00007c50
        /*0704*/ 	.word	0x00000000
        /*0708*/ 	.word	0x00000070
        /*070c*/ 	.short	0x010a
        /*070e*/ 	.byte	0xff
	.zero		1


	//   ....[98]....
        /*0710*/ 	.word	0x00007cb0
        /*0714*/ 	.word	0x00000003
        /*0718*/ 	.word	0x000000b0
        /*071c*/ 	.short	0x010a
        /*071e*/ 	.byte	0xff
	.zero		1


	//   ....[99]....
        /*0720*/ 	.word	0x00007d10
        /*0724*/ 	.word	0x00000000
        /*0728*/ 	.word	0x00000000
        /*072c*/ 	.short	0x010a
        /*072e*/ 	.byte	0xff
	.zero		1


	//   ....[100]....
        /*0730*/ 	.word	0x00007d70
        /*0734*/ 	.word	0x00000000
        /*0738*/ 	.word	0x00000000
        /*073c*/ 	.short	0x010a
        /*073e*/ 	.byte	0xff
	.zero		1


	//   ....[101]....
        /*0740*/ 	.word	0x00007dd0
        /*0744*/ 	.word	0x00000000
        /*0748*/ 	.word	0x00000000
        /*074c*/ 	.short	0x010a
        /*074e*/ 	.byte	0xff
	.zero		1


	//   ....[102]....
        /*0750*/ 	.word	0x00007e30
        /*0754*/ 	.word	0x00000000
        /*0758*/ 	.word	0x00000000
        /*075c*/ 	.short	0x010a
        /*075e*/ 	.byte	0xff
	.zero		1


	//   ....[103]....
        /*0760*/ 	.word	0x00007e90
        /*0764*/ 	.word	0x00000000
        /*0768*/ 	.word	0x00000000
        /*076c*/ 	.short	0x010a
        /*076e*/ 	.byte	0xff
	.zero		1


	//   ....[104]....
        /*0770*/ 	.word	0x00007ee0
        /*0774*/ 	.word	0x00000000
        /*0778*/ 	.word	0x00000070
        /*077c*/ 	.short	0x010a
        /*077e*/ 	.byte	0xff
	.zero		1


	//   ....[105]....
        /*0780*/ 	.word	0x00007f40
        /*0784*/ 	.word	0x00000000
        /*0788*/ 	.word	0x00000068
        /*078c*/ 	.short	0x010a
        /*078e*/ 	.byte	0xff
	.zero		1


	//   ....[106]....
        /*0790*/ 	.word	0x00007fa0
        /*0794*/ 	.word	0x00000000
        /*0798*/ 	.word	0x00000048
        /*079c*/ 	.short	0x010a
        /*079e*/ 	.byte	0xff
	.zero		1


	//   ....[107]....
        /*07a0*/ 	.word	0x00008000
        /*07a4*/ 	.word	0x00000003
        /*07a8*/ 	.word	0x00000048
        /*07ac*/ 	.short	0x010a
        /*07ae*/ 	.byte	0xff
	.zero		1


	//   ....[108]....
        /*07b0*/ 	.word	0x00008060
        /*07b4*/ 	.word	0x00000000
        /*07b8*/ 	.word	0x00000000
        /*07bc*/ 	.short	0x010a
        /*07be*/ 	.byte	0xff
	.zero		1


	//   ....[109]....
        /*07c0*/ 	.word	0x000080c0
        /*07c4*/ 	.word	0x00000000
        /*07c8*/ 	.word	0x00000000
        /*07cc*/ 	.short	0x010a
        /*07ce*/ 	.byte	0xff
	.zero		1


	//   ....[110]....
        /*07d0*/ 	.word	0x00008110
        /*07d4*/ 	.word	0x00000000
        /*07d8*/ 	.word	0x00000070
        /*07dc*/ 	.short	0x010a
        /*07de*/ 	.byte	0xff
	.zero		1


	//   ....[111]....
        /*07e0*/ 	.word	0x00008160
        /*07e4*/ 	.word	0x00000000
        /*07e8*/ 	.word	0x00000030
        /*07ec*/ 	.short	0x010a
        /*07ee*/ 	.byte	0xff
	.zero		1


	//   ....[112]....
        /*07f0*/ 	.word	0x000081b0
        /*07f4*/ 	.word	0x00000054
        /*07f8*/ 	.word	0x00000090
        /*07fc*/ 	.short	0x010a
        /*07fe*/ 	.byte	0xff
	.zero		1


	//   ....[113]....
        /*0800*/ 	.word	0x00008200
        /*0804*/ 	.word	0x00000002
        /*0808*/ 	.word	0x00000030
        /*080c*/ 	.short	0x010a
        /*080e*/ 	.byte	0xff
	.zero		1


	//----- nvinfo : EIATTR_NUM_MBARRIERS
	.align		4
.L_47:
        /*0810*/ 	.byte	0x03, 0x38
        /*0812*/ 	.short	0x001e


	//----- nvinfo : EIATTR_EXIT_INSTR_OFFSETS
	.align		4
        /*0814*/ 	.byte	0x04, 0x1c
        /*0816*/ 	.short	(.L_49 - .L_48)


	//   ....[0]....
.L_48:
        /*0818*/ 	.word	0x000028c0


	//   ....[1]....
        /*081c*/ 	.word	0x00002db0


	//   ....[2]....
        /*0820*/ 	.word	0x00002e10


	//   ....[3]....
        /*0824*/ 	.word	0x00004210


	//   ....[4]....
        /*0828*/ 	.word	0x000050e0


	//   ....[5]....
        /*082c*/ 	.word	0x00005120


	//   ....[6]....
        /*0830*/ 	.word	0x000077a0


	//   ....[7]....
        /*0834*/ 	.word	0x00007820


	//   ....[8]....
        /*0838*/ 	.word	0x00007850


	//   ....[9]....
        /*083c*/ 	.word	0x000078c0


	//----- nvinfo : EIATTR_MAX_THREADS
	.align		4
.L_49:
        /*0840*/ 	.byte	0x04, 0x05
        /*0842*/ 	.short	(.L_51 - .L_50)
.L_50:
        /*0844*/ 	.word	0x00000100
        /*0848*/ 	.word	0x00000001
        /*084c*/ 	.word	0x00000001


	//----- nvinfo : EIATTR_CRS_STACK_SIZE
	.align		4
.L_51:
        /*0850*/ 	.byte	0x04, 0x1e
        /*0852*/ 	.short	(.L_53 - .L_52)
.L_52:
        /*0854*/ 	.word	0x00000000


	//----- nvinfo : EIATTR_CBANK_PARAM_SIZE
	.align		4
.L_53:
        /*0858*/ 	.byte	0x03, 0x19
        /*085a*/ 	.short	0x0800


	//----- nvinfo : EIATTR_PARAM_CBANK
	.align		4
        /*085c*/ 	.byte	0x04, 0x0a
        /*085e*/ 	.short	(.L_55 - .L_54)
	.align		4
.L_54:
        /*0860*/ 	.word	index@(.nv.constant0._ZN7cutlass13device_kernelINS_4gemm6kernel13GemmUniversalIN4cute5tupleIJiiiiEEENS1_10collective13CollectiveMmaINS1_35MainloopSm100TmaUmmaWarpSpecializedILi3ELi2ELi4ENS5_IJNS4_1CILi1EEESB_SB_EEEEENS5_IJNSA_ILi64EEESE_NSA_ILi128EEEEEENS_10tfloat32_tENS5_IJlSB_lEEESH_SI_NS4_8TiledMMAINS4_8MMA_AtomIJNS4_17SM100_MMA_TF32_SSISH_SH_fLi64ELi64ELNS4_4UMMA5MajorE0ELSN_0ELNSM_7ScaleInE0ELSO_0EEEEEENS4_6LayoutISC_NS5_IJNSA_ILi0EEESS_SS_EEEEENS5_IJNS4_10UnderscoreESV_SV_EEEEENS4_13SM90_TMA_LOADENS4_14ComposedLayoutINS4_7SwizzleILi3ELi4ELi3EEENS4_18smem_ptr_flag_bitsILi32EEENSR_INS5_IJNSA_ILi8EEENSA_ILi32EEEEEENS5_IJS15_SB_EEEEEEEvNS4_8identityESY_S19_vS1A_EENS_8epilogue10collective18CollectiveEpilogueINS1C_23Sm100TmaWarpSpecializedILi3ELi2ELi16ELb1ELb0EEEJSG_NS5_IJNSR_ISE_SB_EENSR_IS15_SB_EEEEESH_SI_SH_SI_NS1C_6fusion15FusionCallbacksIS1G_NS1K_17LinearCombinationISH_fSH_fLNS_15FloatRoundStyleE2EEESG_S1J_JEEENS4_5SM1004TMEM4LOAD26SM100_TMEM_LOAD_16dp128b8xESY_S19_NS4_17SM75_U32x4_LDSM_NENS4_14SM90_TMA_STOREES19_NS4_17SM90_U32x4_STSM_NENS4_39AutoVectorizingCopyWithAssumedAlignmentILi128EEEEEEvvEEEEvNT_6ParamsE)
        /*0864*/ 	.short	0x0380
        /*0866*/ 	.short	0x0800


	//----- nvinfo : EIATTR_SW_WAR
	.align		4
.L_55:
        /*0868*/ 	.byte	0x04, 0x36
        /*086a*/ 	.short	(.L_57 - .L_56)
.L_56:
        /*086c*/ 	.word	0x00000008
.L_57:


//--------------------- .nv.callgraph             --------------------------
	.section	.nv.callgraph,"",@"SHT_CUDA_CALLGRAPH"
	.align	4
	.sectionentsize	8
	.align		4
        /*0000*/ 	.word	0x00000000
	.align		4
        /*0004*/ 	.word	0xffffffff
	.align		4
        /*0008*/ 	.word	index@(_ZN7cutlass13device_kernelINS_4gemm6kernel13GemmUniversalIN4cute5tupleIJiiiiEEENS1_10collective13CollectiveMmaINS1_35MainloopSm100TmaUmmaWarpSpecializedILi3ELi2ELi4ENS5_IJNS4_1CILi1EEESB_SB_EEEEENS5_IJNSA_ILi64EEESE_NSA_ILi128EEEEEENS_10tfloat32_tENS5_IJlSB_lEEESH_SI_NS4_8TiledMMAINS4_8MMA_AtomIJNS4_17SM100_MMA_TF32_SSISH_SH_fLi64ELi64ELNS4_4UMMA5MajorE0ELSN_0ELNSM_7ScaleInE0ELSO_0EEEEEENS4_6LayoutISC_NS5_IJNSA_ILi0EEESS_SS_EEEEENS5_IJNS4_10UnderscoreESV_SV_EEEEENS4_13SM90_TMA_LOADENS4_14ComposedLayoutINS4_7SwizzleILi3ELi4ELi3EEENS4_18smem_ptr_flag_bitsILi32EEENSR_INS5_IJNSA_ILi8EEENSA_ILi32EEEEEENS5_IJS15_SB_EEEEEEEvNS4_8identityESY_S19_vS1A_EENS_8epilogue10collective18CollectiveEpilogueINS1C_23Sm100TmaWarpSpecializedILi3ELi2ELi16ELb1ELb0EEEJSG_NS5_IJNSR_ISE_SB_EENSR_IS15_SB_EEEEESH_SI_SH_SI_NS1C_6fusion15FusionCallbacksIS1G_NS1K_17LinearCombinationISH_fSH_fLNS_15FloatRoundStyleE2EEESG_S1J_JEEENS4_5SM1004TMEM4LOAD26SM100_TMEM_LOAD_16dp128b8xESY_S19_NS4_17SM75_U32x4_LDSM_NENS4_14SM90_TMA_STOREES19_NS4_17SM90_U32x4_STSM_NENS4_39AutoVectorizingCopyWithAssumedAlignmentILi128EEEEEEvvEEEEvNT_6ParamsE)
	.align		4
        /*000c*/ 	.word	index@(__assertfail)
	.align		4
        /*0010*/ 	.word	0x00000000
	.align		4
        /*0014*/ 	.word	0xfffffffe
	.align		4
        /*0018*/ 	.word	0x00000000
	.align		4
        /*001c*/ 	.word	0xfffffffd
	.align		4
        /*0020*/ 	.word	0x00000000
	.align		4
        /*0024*/ 	.word	0xfffffffc


//--------------------- .nv.constant4             --------------------------
	.section	.nv.constant4,"a",@progbits
	.align	8
	.align		8
.nv.constant4:
        /*0000*/ 	.dword	__assertfail
	.align		8
        /*0008*/ 	.dword	__unnamed_1
	.align		8
        /*0010*/ 	.dword	__unnamed_2
	.align		8
        /*0018*/ 	.dword	_ZN40_INTERNAL_b1cef998_4_k_cu_8089bc83_313204cuda3std3__45__cpo5beginE
	.align		8
        /*0020*/ 	.dword	_ZN40_INTERNAL_b1cef998_4_k_cu_8089bc83_313204cuda3std3__45__cpo3endE
	.align		8
        /*0028*/ 	.dword	_ZN40_INTERNAL_b1cef998_4_k_cu_8089bc83_313204cuda3std3__45__cpo6cbeginE
	.align		8
        /*0030*/ 	.dword	_ZN40_INTERNAL_b1cef998_4_k_cu_8089bc83_313204cuda3std3__45__cpo4cendE
	.align		8
        /*0038*/ 	.dword	_ZN40_INTERNAL_b1cef998_4_k_cu_8089bc83_313204cuda3std3__442_GLOBAL__N__b1cef998_4_k_cu_8089bc83_313206ignoreE
	.align		8
        /*0040*/ 	.dword	_ZN40_INTERNAL_b1cef998_4_k_cu_8089bc83_313204cuda3std3__419piecewise_constructE
	.align		8
        /*0048*/ 	.dword	_ZN40_INTERNAL_b1cef998_4_k_cu_8089bc83_313204cuda3std3__48in_placeE
	.align		8
        /*0050*/ 	.dword	_ZN40_INTERNAL_b1cef998_4_k_cu_8089bc83_313204cuda3std6ranges3__45__cpo4swapE
	.align		8
        /*0058*/ 	.dword	_ZN40_INTERNAL_b1cef998_4_k_cu_8089bc83_313204cuda3std6ranges3__45__cpo9iter_moveE
	.align		8
        /*0060*/ 	.dword	_ZN40_INTERNAL_b1cef998_4_k_cu_8089bc83_313204cute7productE
	.align		8
        /*0068*/ 	.dword	_ZN40_INTERNAL_b1cef998_4_k_cu_8089bc83_313204cute1_E
	.align		8
        /*0070*/ 	.dword	$str$25
	.align		8
        /*0078*/ 	.dword	$str$26
	.align		8
        /*0080*/ 	.dword	$str$27
	.align		8
        /*0088*/ 	.dword	$str$28


//--------------------- .text._ZN7cutlass13device_kernelINS_4gemm6kernel13GemmUniversalIN4cute5tupleIJiiiiEEENS1_10collective13CollectiveMmaINS1_35MainloopSm100TmaUmmaWarpSpecializedILi3ELi2ELi4ENS5_IJNS4_1CILi1EEESB_SB_EEEEENS5_IJNSA_ILi64EEESE_NSA_ILi128EEEEEENS_10tfloat32_tENS5_IJlSB_lEEESH_SI_NS4_8TiledMMAINS4_8MMA_AtomIJNS4_17SM100_MMA_TF32_SSISH_SH_fLi64ELi64ELNS4_4UMMA5MajorE0ELSN_0ELNSM_7ScaleInE0ELSO_0EEEEEENS4_6LayoutISC_NS5_IJNSA_ILi0EEESS_SS_EEEEENS5_IJNS4_10UnderscoreESV_SV_EEEEENS4_13SM90_TMA_LOADENS4_14ComposedLayoutINS4_7SwizzleILi3ELi4ELi3EEENS4_18smem_ptr_flag_bitsILi32EEENSR_INS5_IJNSA_ILi8EEENSA_ILi32EEEEEENS5_IJS15_SB_EEEEEEEvNS4_8identityESY_S19_vS1A_EENS_8epilogue10collective18CollectiveEpilogueINS1C_23Sm100TmaWarpSpecializedILi3ELi2ELi16ELb1ELb0EEEJSG_NS5_IJNSR_ISE_SB_EENSR_IS15_SB_EEEEESH_SI_SH_SI_NS1C_6fusion15FusionCallbacksIS1G_NS1K_17LinearCombinationISH_fSH_fLNS_15FloatRoundStyleE2EEESG_S1J_JEEENS4_5SM1004TMEM4LOAD26SM100_TMEM_LOAD_16dp128b8xESY_S19_NS4_17SM75_U32x4_LDSM_NENS4_14SM90_TMA_STOREES19_NS4_17SM90_U32x4_STSM_NENS4_39AutoVectorizingCopyWithAssumedAlignmentILi128EEEEEEvvEEEEvNT_6ParamsE --------------------------
	.section	.text._ZN7cutlass13device_kernelINS_4gemm6kernel13GemmUniversalIN4cute5tupleIJiiiiEEENS1_10collective13CollectiveMmaINS1_35MainloopSm100TmaUmmaWarpSpecializedILi3ELi2ELi4ENS5_IJNS4_1CILi1EEESB_SB_EEEEENS5_IJNSA_ILi64EEESE_NSA_ILi128EEEEEENS_10tfloat32_tENS5_IJlSB_lEEESH_SI_NS4_8TiledMMAINS4_8MMA_AtomIJNS4_17SM100_MMA_TF32_SSISH_SH_fLi64ELi64ELNS4_4UMMA5MajorE0ELSN_0ELNSM_7ScaleInE0ELSO_0EEEEEENS4_6LayoutISC_NS5_IJNSA_ILi0EEESS_SS_EEEEENS5_IJNS4_10UnderscoreESV_SV_EEEEENS4_13SM90_TMA_LOADENS4_14ComposedLayoutINS4_7SwizzleILi3ELi4ELi3EEENS4_18smem_ptr_flag_bitsILi32EEENSR_INS5_IJNSA_ILi8EEENSA_ILi32EEEEEENS5_IJS15_SB_EEEEEEEvNS4_8identityESY_S19_vS1A_EENS_8epilogue10collective18CollectiveEpilogueINS1C_23Sm100TmaWarpSpecializedILi3ELi2ELi16ELb1ELb0EEEJSG_NS5_IJNSR_ISE_SB_EENSR_IS15_SB_EEEEESH_SI_SH_SI_NS1C_6fusion15FusionCallbacksIS1G_NS1K_17LinearCombinationISH_fSH_fLNS_15FloatRoundStyleE2EEESG_S1J_JEEENS4_5SM1004TMEM4LOAD26SM100_TMEM_LOAD_16dp128b8xESY_S19_NS4_17SM75_U32x4_LDSM_NENS4_14SM90_TMA_STOREES19_NS4_17SM90_U32x4_STSM_NENS4_39AutoVectorizingCopyWithAssumedAlignmentILi128EEEEEEvvEEEEvNT_6ParamsE,"ax",@progbits
	.align	128
.text._ZN7cutlass13device_kernelINS_4gemm6kernel13GemmUniversalIN4cute5tupleIJiiiiEEENS1_10collective13CollectiveMmaINS1_35MainloopSm100TmaUmmaWarpSpecializedILi3ELi2ELi4ENS5_IJNS4_1CILi1EEESB_SB_EEEEENS5_IJNSA_ILi64EEESE_NSA_ILi128EEEEEENS_10tfloat32_tENS5_IJlSB_lEEESH_SI_NS4_8TiledMMAINS4_8MMA_AtomIJNS4_17SM100_MMA_TF32_SSISH_SH_fLi64ELi64ELNS4_4UMMA5MajorE0ELSN_0ELNSM_7ScaleInE0ELSO_0EEEEEENS4_6LayoutISC_NS5_IJNSA_ILi0EEESS_SS_EEEEENS5_IJNS4_10UnderscoreESV_SV_EEEEENS4_13SM90_TMA_LOADENS4_14ComposedLayoutINS4_7SwizzleILi3ELi4ELi3EEENS4_18smem_ptr_flag_bitsILi32EEENSR_INS5_IJNSA_ILi8EEENSA_ILi32EEEEEENS5_IJS15_SB_EEEEEEEvNS4_8identityESY_S19_vS1A_EENS_8epilogue10collective18CollectiveEpilogueINS1C_23Sm100TmaWarpSpecializedILi3ELi2ELi16ELb1ELb0EEEJSG_NS5_IJNSR_ISE_SB_EENSR_IS15_SB_EEEEESH_SI_SH_SI_NS1C_6fusion15FusionCallbacksIS1G_NS1K_17LinearCombinationISH_fSH_fLNS_15FloatRoundStyleE2EEESG_S1J_JEEENS4_5SM1004TMEM4LOAD26SM100_TMEM_LOAD_16dp128b8xESY_S19_NS4_17SM75_U32x4_LDSM_NENS4_14SM90_TMA_STOREES19_NS4_17SM90_U32x4_STSM_NENS4_39AutoVectorizingCopyWithAssumedAlignmentILi128EEEEEEvvEEEEvNT_6ParamsE:
        .type           _ZN7cutlass13device_kernelINS_4gemm6kernel13GemmUniversalIN4cute5tupleIJiiiiEEENS1_10collective13CollectiveMmaINS1_35MainloopSm100TmaUmmaWarpSpecializedILi3ELi2ELi4ENS5_IJNS4_1CILi1EEESB_SB_EEEEENS5_IJNSA_ILi64EEESE_NSA_ILi128EEEEEENS_10tfloat32_tENS5_IJlSB_lEEESH_SI_NS4_8TiledMMAINS4_8MMA_AtomIJNS4_17SM100_MMA_TF32_SSISH_SH_fLi64ELi64ELNS4_4UMMA5MajorE0ELSN_0ELNSM_7ScaleInE0ELSO_0EEEEEENS4_6LayoutISC_NS5_IJNSA_ILi0EEESS_SS_EEEEENS5_IJNS4_10UnderscoreESV_SV_EEEEENS4_13SM90_TMA_LOADENS4_14ComposedLayoutINS4_7SwizzleILi3ELi4ELi3EEENS4_18smem_ptr_flag_bitsILi32EEENSR_INS5_IJNSA_ILi8EEENSA_ILi32EEEEEENS5_IJS15_SB_EEEEEEEvNS4_8identityESY_S19_vS1A_EENS_8epilogue10collective18CollectiveEpilogueINS1C_23Sm100TmaWarpSpecializedILi3ELi2ELi16ELb1ELb0EEEJSG_NS5_IJNSR_ISE_SB_EENSR_IS15_SB_EEEEESH_SI_SH_SI_NS1C_6fusion15FusionCallbacksIS1G_NS1K_17LinearCombinationISH_fSH_fLNS_15FloatRoundStyleE2EEESG_S1J_JEEENS4_5SM1004TMEM4LOAD26SM100_TMEM_LOAD_16dp128b8xESY_S19_NS4_17SM75_U32x4_LDSM_NENS4_14SM90_TMA_STOREES19_NS4_17SM90_U32x4_STSM_NENS4_39AutoVectorizingCopyWithAssumedAlignmentILi128EEEEEEvvEEEEvNT_6ParamsE,@function
        .size           _ZN7cutlass13device_kernelINS_4gemm6kernel13GemmUniversalIN4cute5tupleIJiiiiEEENS1_10collective13CollectiveMmaINS1_35MainloopSm100TmaUmmaWarpSpecializedILi3ELi2ELi4ENS5_IJNS4_1CILi1EEESB_SB_EEEEENS5_IJNSA_ILi64EEESE_NSA_ILi128EEEEEENS_10tfloat32_tENS5_IJlSB_lEEESH_SI_NS4_8TiledMMAINS4_8MMA_AtomIJNS4_17SM100_MMA_TF32_SSISH_SH_fLi64ELi64ELNS4_4UMMA5MajorE0ELSN_0ELNSM_7ScaleInE0ELSO_0EEEEEENS4_6LayoutISC_NS5_IJNSA_ILi0EEESS_SS_EEEEENS5_IJNS4_10UnderscoreESV_SV_EEEEENS4_13SM90_TMA_LOADENS4_14ComposedLayoutINS4_7SwizzleILi3ELi4ELi3EEENS4_18smem_ptr_flag_bitsILi32EEENSR_INS5_IJNSA_ILi8EEENSA_ILi32EEEEEENS5_IJS15_SB_EEEEEEEvNS4_8identityESY_S19_vS1A_EENS_8epilogue10collective18CollectiveEpilogueINS1C_23Sm100TmaWarpSpecializedILi3ELi2ELi16ELb1ELb0EEEJSG_NS5_IJNSR_ISE_SB_EENSR_IS15_SB_EEEEESH_SI_SH_SI_NS1C_6fusion15FusionCallbacksIS1G_NS1K_17LinearCombinationISH_fSH_fLNS_15FloatRoundStyleE2EEESG_S1J_JEEENS4_5SM1004TMEM4LOAD26SM100_TMEM_LOAD_16dp128b8xESY_S19_NS4_17SM75_U32x4_LDSM_NENS4_14SM90_TMA_STOREES19_NS4_17SM90_U32x4_STSM_NENS4_39AutoVectorizingCopyWithAssumedAlignmentILi128EEEEEEvvEEEEvNT_6ParamsE,(.L_x_155 - _ZN7cutlass13device_kernelINS_4gemm6kernel13GemmUniversalIN4cute5tupleIJiiiiEEENS1_10collective13CollectiveMmaINS1_35MainloopSm100TmaUmmaWarpSpecializedILi3ELi2ELi4ENS5_IJNS4_1CILi1EEESB_SB_EEEEENS5_IJNSA_ILi64EEESE_NSA_ILi128EEEEEENS_10tfloat32_tENS5_IJlSB_lEEESH_SI_NS4_8TiledMMAINS4_8MMA_AtomIJNS4_17SM100_MMA_TF32_SSISH_SH_fLi64ELi64ELNS4_4UMMA5MajorE0ELSN_0ELNSM_7ScaleInE0ELSO_0EEEEEENS4_6LayoutISC_NS5_IJNSA_ILi0EEESS_SS_EEEEENS5_IJNS4_10UnderscoreESV_SV_EEEEENS4_13SM90_TMA_LOADENS4_14ComposedLayoutINS4_7SwizzleILi3ELi4ELi3EEENS4_18smem_ptr_flag_bitsILi32EEENSR_INS5_IJNSA_ILi8EEENSA_ILi32EEEEEENS5_IJS15_SB_EEEEEEEvNS4_8identityESY_S19_vS1A_EENS_8epilogue10collective18CollectiveEpilogueINS1C_23Sm100TmaWarpSpecializedILi3ELi2ELi16ELb1ELb0EEEJSG_NS5_IJNSR_ISE_SB_EENSR_IS15_SB_EEEEESH_SI_SH_SI_NS1C_6fusion15FusionCallbacksIS1G_NS1K_17LinearCombinationISH_fSH_fLNS_15FloatRoundStyleE2EEESG_S1J_JEEENS4_5SM1004TMEM4LOAD26SM100_TMEM_LOAD_16dp128b8xESY_S19_NS4_17SM75_U32x4_LDSM_NENS4_14SM90_TMA_STOREES19_NS4_17SM90_U32x4_STSM_NENS4_39AutoVectorizingCopyWithAssumedAlignmentILi128EEEEEEvvEEEEvNT_6ParamsE)
        .other          _ZN7cutlass13device_kernelINS_4gemm6kernel13GemmUniversalIN4cute5tupleIJiiiiEEENS1_10collective13CollectiveMmaINS1_35MainloopSm100TmaUmmaWarpSpecializedILi3ELi2ELi4ENS5_IJNS4_1CILi1EEESB_SB_EEEEENS5_IJNSA_ILi64EEESE_NSA_ILi128EEEEEENS_10tfloat32_tENS5_IJlSB_lEEESH_SI_NS4_8TiledMMAINS4_8MMA_AtomIJNS4_17SM100_MMA_TF32_SSISH_SH_fLi64ELi64ELNS4_4UMMA5MajorE0ELSN_0ELNSM_7ScaleInE0ELSO_0EEEEEENS4_6LayoutISC_NS5_IJNSA_ILi0EEESS_SS_EEEEENS5_IJNS4_10UnderscoreESV_SV_EEEEENS4_13SM90_TMA_LOADENS4_14ComposedLayoutINS4_7SwizzleILi3ELi4ELi3EEENS4_18smem_ptr_flag_bitsILi32EEENSR_INS5_IJNSA_ILi8EEENSA_ILi32EEEEEENS5_IJS15_SB_EEEEEEEvNS4_8identityESY_S19_vS1A_EENS_8epilogue10collective18CollectiveEpilogueINS1C_23Sm100TmaWarpSpecializedILi3ELi2ELi16ELb1ELb0EEEJSG_NS5_IJNSR_ISE_SB_EENSR_IS15_SB_EEEEESH_SI_SH_SI_NS1C_6fusion15FusionCallbacksIS1G_NS1K_17LinearCombinationISH_fSH_fLNS_15FloatRoundStyleE2EEESG_S1J_JEEENS4_5SM1004TMEM4LOAD26SM100_TMEM_LOAD_16dp128b8xESY_S19_NS4_17SM75_U32x4_LDSM_NENS4_14SM90_TMA_STOREES19_NS4_17SM90_U32x4_STSM_NENS4_39AutoVectorizingCopyWithAssumedAlignmentILi128EEEEEEvvEEEEvNT_6ParamsE,@"STO_CUDA_ENTRY STV_DEFAULT"
_ZN7cutlass13device_kernelINS_4gemm6kernel13GemmUniversalIN4cute5tupleIJiiiiEEENS1_10collective13CollectiveMmaINS1_35MainloopSm100TmaUmmaWarpSpecializedILi3ELi2ELi4ENS5_IJNS4_1CILi1EEESB_SB_EEEEENS5_IJNSA_ILi64EEESE_NSA_ILi128EEEEEENS_10tfloat32_tENS5_IJlSB_lEEESH_SI_NS4_8TiledMMAINS4_8MMA_AtomIJNS4_17SM100_MMA_TF32_SSISH_SH_fLi64ELi64ELNS4_4UMMA5MajorE0ELSN_0ELNSM_7ScaleInE0ELSO_0EEEEEENS4_6LayoutISC_NS5_IJNSA_ILi0EEESS_SS_EEEEENS5_IJNS4_10UnderscoreESV_SV_EEEEENS4_13SM90_TMA_LOADENS4_14ComposedLayoutINS4_7SwizzleILi3ELi4ELi3EEENS4_18smem_ptr_flag_bitsILi32EEENSR_INS5_IJNSA_ILi8EEENSA_ILi32EEEEEENS5_IJS15_SB_EEEEEEEvNS4_8identityESY_S19_vS1A_EENS_8epilogue10collective18CollectiveEpilogueINS1C_23Sm100TmaWarpSpecializedILi3ELi2ELi16ELb1ELb0EEEJSG_NS5_IJNSR_ISE_SB_EENSR_IS15_SB_EEEEESH_SI_SH_SI_NS1C_6fusion15FusionCallbacksIS1G_NS1K_17LinearCombinationISH_fSH_fLNS_15FloatRoundStyleE2EEESG_S1J_JEEENS4_5SM1004TMEM4LOAD26SM100_TMEM_LOAD_16dp128b8xESY_S19_NS4_17SM75_U32x4_LDSM_NENS4_14SM90_TMA_STOREES19_NS4_17SM90_U32x4_STSM_NENS4_39AutoVectorizingCopyWithAssumedAlignmentILi128EEEEEEvvEEEEvNT_6ParamsE:
[----:B------:R-:W1:Y:S01]  /*0000*/  LDC R1, c[0x0][0x37c] ;  /* 0x0000df00ff017b82 */ /* 0x000e620000000800 */
[----:B------:R-:W2:Y:S01]  /*0010*/  S2R R79, SR_TID.X ;  /* 0x00000000004f7919 */ /* 0x000ea20000002100 */
[----:B------:R-:W3:Y:S01]  /*0020*/  LDCU.64 UR8, c[0x0][0x890] ;  /* 0x00011200ff0877ac */ /* 0x000ee20008000a00 */
[----:B------:R-:W-:Y:S02]  /*0030*/  PRMT R67, RZ, 0x7610, R67 ;  /* 0x00007610ff437816 */ /* 0x000fe40000000043 */
[----:B------:R-:W-:Y:S01]  /*0040*/  ELECT P5, URZ, PT ;  /* 0x0000000000ff782f */ /* 0x000fe200038a0000 */
[----:B------:R-:W4:Y:S01]  /*0050*/  LDCU.64 UR56, c[0x0][0x358] ;  /* 0x00006b00ff3877ac */ /* 0x000f220008000a00 */
[----:B---3--:R-:W-:-:S04]  /*0060*/  UISETP.NE.U32.AND UP0, UPT, UR8, URZ, UPT ;  /* 0x000000ff0800728c */ /* 0x008fc8000bf05070 */
[----:B------:R-:W-:Y:S01]  /*0070*/  UISETP.NE.AND.EX UP0, UPT, UR9, URZ, UPT, UP0 ;  /* 0x000000ff0900728c */ /* 0x000fe2000bf05300 */
[----:B--2---:R-:W-:-:S05]  /*0080*/  SHF.R.U32.HI R73, RZ, 0x5, R79 ;  /* 0x00000005ff497819 */ /* 0x004fca000001164f */
[----:B------:R-:W2:Y:S02]  /*0090*/  SHFL.IDX PT, R0, R73, RZ, 0x1f ;  /* 0x00001fff49007589 */ /* 0x000ea400000e0000 */
[----:B--2---:R-:W-:Y:S01]  /*00a0*/  R2UR UR10, R0 ;  /* 0x00000000000a72ca */ /* 0x004fe200000e0000 */
[----:B-1--4-:R-:W-:-:S14]  /*00b0*/  BRA.U UP0, `(.L_x_0) ;  /* 0x00000001002c7547 */ /* 0x012fdc000b800000 */
[----:B------:R-:W1:Y:S02]  /*00c0*/  LDCU.64 UR4, c[0x0][0x888] ;  /* 0x00011100ff0477ac */ /* 0x000e640008000a00 */
[----:B-1----:R-:W-:-:S04]  /*00d0*/  UISETP.NE.U32.AND UP0, UPT, UR4, URZ, UPT ;  /* 0x000000ff0400728c */ /* 0x002fc8000bf05070 */
[----:B------:R-:W-:-:S09]  /*00e0*/  UISETP.NE.AND.EX UP0, UPT, UR5, URZ, UPT, UP0 ;  /* 0x000000ff0500728c */ /* 0x000fd2000bf05300 */
[----:B------:R-:W-:Y:S05]  /*00f0*/  BRA.U !UP0, `(.L_x_1) ;  /* 0x0000000108107547 */ /* 0x000fea000b800000 */
[----:B------:R-:W1:Y:S02]  /*0100*/  LDC.64 R2, c[0x0][0x888] ;  /* 0x00022200ff027b82 */ /* 0x000e640000000a00 */
[----:B-1----:R1:W5:Y:S01]  /*0110*/  LDG.E R35, desc[UR56][R2.64] ;  /* 0x0000003802237981 */ /* 0x002362000c1e1900 */
[----:B------:R-:W-:Y:S01]  /*0120*/  HFMA2 R67, -RZ, RZ, 0, 5.9604644775390625e-08 ;  /* 0x00000001ff437431 */ /* 0x000fe200000001ff */
[----:B------:R-:W-:Y:S05]  /*0130*/  BRA `(.L_x_0) ;  /* 0x00000000000c7947 */ /* 0x000fea0003800000 */
.L_x_1:
[----:B------:R-:W1:Y:S01]  /*0140*/  LDCU UR4, c[0x0][0x880] ;  /* 0x00011000ff0477ac */ /* 0x000e620008000800 */
[----:B------:R-:W-:Y:S01]  /*0150*/  HFMA2 R67, -RZ, RZ, 0, 5.9604644775390625e-08 ;  /* 0x00000001ff437431 */ /* 0x000fe200000001ff */
[----:B-1----:R-:W-:-:S07]  /*0160*/  MOV R35, UR4 ;  /* 0x0000000400237c02 */ /* 0x002fce0008000f00 */
.L_x_0:
[----:B------:R-:W2:Y:S02]  /*0170*/  LDCU.64 UR4, c[0x0][0x8b0] ;  /* 0x00011600ff0477ac */ /* 0x000ea40008000a00 */
[----:B--2---:R-:W-:-:S04]  /*0180*/  UISETP.NE.U32.AND UP0, UPT, UR4, URZ, UPT ;  /* 0x000000ff0400728c */ /* 0x004fc8000bf05070 */
[----:B------:R-:W-:-:S09]  /*0190*/  UISETP.NE.AND.EX UP0, UPT, UR5, URZ, UPT, UP0 ;  /* 0x000000ff0500728c */ /* 0x000fd2000bf05300 */
[----:B------:R-:W-:Y:S05]  /*01a0*/  BRA.U UP0, `(.L_x_2) ;  /* 0x0000000100247547 */ /* 0x000fea000b800000 */
[----:B------:R-:W2:Y:S02]  /*01b0*/  LDCU.64 UR4, c[0x0][0x8a8] ;  /* 0x00011500ff0477ac */ /* 0x000ea40008000a00 */
[----:B--2---:R-:W-:-:S04]  /*01c0*/  UISETP.NE.U32.AND UP0, UPT, UR4, URZ, UPT ;  /* 0x000000ff0400728c */ /* 0x004fc8000bf05070 */
[----:B------:R-:W-:-:S09]  /*01d0*/  UISETP.NE.AND.EX UP0, UPT, UR5, URZ, UPT, UP0 ;  /* 0x000000ff0500728c */ /* 0x000fd2000bf05300 */
[----:B------:R-:W-:Y:S05]  /*01e0*/  BRA.U !UP0, `(.L_x_3) ;  /* 0x00000001080c7547 */ /* 0x000fea000b800000 */
[----:B-1----:R-:W1:Y:S02]  /*01f0*/  LDC.64 R2, c[0x0][0x8a8] ;  /* 0x00022a00ff027b82 */ /* 0x002e640000000a00 */
[----:B-1----:R2:W5:Y:S01]  /*0200*/  LDG.E R33, desc[UR56][R2.64] ;  /* 0x0000003802217981 */ /* 0x002562000c1e1900 */
[----:B------:R-:W-:Y:S05]  /*0210*/  BRA `(.L_x_2) ;  /* 0x0000000000087947 */ /* 0x000fea0003800000 */
.L_x_3:
[----:B------:R-:W2:Y:S02]  /*0220*/  LDCU UR4, c[0x0][0x8a0] ;  /* 0x00011400ff0477ac */ /* 0x000ea40008000800 */
[----:B--2---:R-:W-:Y:S02]  /*0230*/  MOV R33, UR4 ;  /* 0x0000000400217c02 */ /* 0x004fe40008000f00 */
.L_x_2:
[----:B------:R-:W-:Y:S01]  /*0240*/  IMAD.U32 R0, RZ, RZ, UR10 ;  /* 0x0000000aff007e24 */ /* 0x000fe2000f8e00ff */
[----:B------:R-:W-:Y:S04]  /*0250*/  BSSY.RECONVERGENT B0, `(.L_x_4) ;  /* 0x000000c000007945 */ /* 0x000fe80003800200 */
[C---:B------:R-:W-:Y:S02]  /*0260*/  ISETP.NE.OR P1, PT, R0.reuse, 0x1, !P5 ;  /* 0x000000010000780c */ /* 0x040fe40006f25670 */
[----:B------:R-:W-:-:S11]  /*0270*/  ISETP.NE.OR P0, PT, R0, 0x3, !P5 ;  /* 0x000000030000780c */ /* 0x000fd60006f05670 */
[----:B------:R-:W-:Y:S05]  /*0280*/  @P1 BRA `(.L_x_5) ;  /* 0x0000000000201947 */ /* 0x000fea0003800000 */
[----:B------:R-:W3:Y:S02]  /*0290*/  LDCU.64 UR4, c[0x0][0x348] ;  /* 0x00006900ff0477ac */ /* 0x000ee40008000a00 */
[----:B---3--:R-:W-:Y:S02]  /*02a0*/  UIADD3 UR6, UP1, UPT, UR4, 0x80, URZ ;  /* 0x0000008004067890 */ /* 0x008fe4000ff3e0ff */
[----:B------:R-:W-:Y:S02]  /*02b0*/  UIADD3 UR4, UP0, UPT, UR4, 0x180, URZ ;  /* 0x0000018004047890 */ /* 0x000fe4000ff1e0ff */
[----:B------:R-:W-:Y:S02]  /*02c0*/  UIADD3.X UR7, UPT, UPT, URZ, UR5, URZ, UP1, !UPT ;  /* 0x00000005ff077290 */ /* 0x000fe40008ffe4ff */
[----:B------:R-:W-:-:S07]  /*02d0*/  UIADD3.X UR5, UPT, UPT, URZ, UR5, URZ, UP0, !UPT ;  /* 0x00000005ff057290 */ /* 0x000fce00087fe4ff */
[----:B------:R3:W-:Y:S02]  /*02e0*/  UTMACCTL.PF [UR6] ;  /* 0x00000000060079b9 */ /* 0x0007e40008040000 */
[----:B------:R3:W-:Y:S02]  /*02f0*/  UTMACCTL.PF [UR4] ;  /* 0x00000000040079b9 */ /* 0x0007e40008040000 */
[----:B---3--:R-:W-:Y:S01]  /*0300*/  NOP ;  /* 0x0000000000007918 */ /* 0x008fe20000000000 */
.L_x_5:
[----:B------:R-:W-:Y:S05]  /*0310*/  BSYNC.RECONVERGENT B0 ;  /* 0x0000000000007941 */ /* 0x000fea0003800200 */
.L_x_4:
[----:B------:R-:W-:Y:S04]  /*0320*/  BSSY.RECONVERGENT B0, `(.L_x_6) ;  /* 0x000000a000007945 */ /* 0x000fe80003800200 */
        /* <DEDUP_REMOVED lines=9> */
.L_x_7:
[----:B------:R-:W-:Y:S05]  /*03c0*/  BSYNC.RECONVERGENT B0 ;  /* 0x0000000000007941 */ /* 0x000fea0003800200 */
.L_x_6:
[----:B------:R-:W3:Y:S01]  /*03d0*/  LDCU.64 UR4, c[0x0][0x888] ;  /* 0x00011100ff0477ac */ /* 0x000ee20008000a00 */
[----:B------:R-:W-:Y:S02]  /*03e0*/  UISETP.EQ.U32.AND UP1, UPT, UR8, URZ, UPT ;  /* 0x000000ff0800728c */ /* 0x000fe4000bf22070 */
[----:B------:R-:W-:Y:S02]  /*03f0*/  UPLOP3.LUT UP2, UPT, UPT, UPT, UPT, 0x80, 0x8 ;  /* 0x000000000008789c */ /* 0x000fe40003f4f070 */
[----:B---3--:R-:W-:-:S04]  /*0400*/  UISETP.NE.U32.AND UP0, UPT, UR4, URZ, UPT ;  /* 0x000000ff0400728c */ /* 0x008fc8000bf05070 */
[----:B------:R-:W-:-:S04]  /*0410*/  UISETP.NE.AND.EX UP0, UPT, UR5, URZ, UPT, UP0 ;  /* 0x000000ff0500728c */ /* 0x000fc8000bf05300 */
[----:B------:R-:W-:-:S04]  /*0420*/  UISETP.EQ.OR.EX UP3, UPT, UR9, URZ, !UP0, UP1 ;  /* 0x000000ff0900728c */ /* 0x000fc8000c762710 */
[----:B------:R-:W-:-:S05]  /*0430*/  UP2UR UR43, UPR, URZ, 0x8 ;  /* 0x00000008ff2b7883 */ /* 0x000fca0008000000 */
[----:B------:R-:W-:Y:S07]  /*0440*/  BRA.U !UP3, `(.L_x_8) ;  /* 0x000000010b207547 */ /* 0x000fee000b800000 */
[----:B------:R-:W-:Y:S01]  /*0450*/  UISETP.NE.U32.AND UP2, UPT, UR8, URZ, UPT ;  /* 0x000000ff0800728c */ /* 0x000fe2000bf45070 */
[----:B-----5:R-:W-:Y:S01]  /*0460*/  FSETP.NEU.AND P0, PT, R35, RZ, PT ;  /* 0x000000ff2300720b */ /* 0x020fe20003f0d000 */
[----:B------:R-:W-:Y:S02]  /*0470*/  USEL UR4, URZ, 0xffffffff, UP0 ;  /* 0xffffffffff047887 */ /* 0x000fe40008000000 */
[----:B------:R-:W-:-:S10]  /*0480*/  UISETP.NE.AND.EX UP2, UPT, UR9, URZ, UPT, UP2 ;  /* 0x000000ff0900728c */ /* 0x000fd4000bf45320 */
[----:B------:R-:W-:Y:S01]  /*0490*/  VOTEU.ANY UP1, P0 ;  /* 0x0000000000ff7886 */ /* 0x000fe20000020100 */
[----:B------:R-:W-:-:S04]  /*04a0*/  @!UP2 USEL UR4, URZ, 0xffffffff, UP1 ;  /* 0xffffffffff04a887 */ /* 0x000fc80008800000 */
[----:B------:R-:W-:-:S04]  /*04b0*/  ULOP3.LUT UR4, UR4, 0x1, URZ, 0xc0, !UPT ;  /* 0x0000000104047892 */ /* 0x000fc8000f8ec0ff */
[----:B------:R-:W-:-:S11]  /*04c0*/  UISETP.NE.U32.AND UP2, UPT, UR4, 0x1, UPT ;  /* 0x000000010400788c */ /* 0x000fd6000bf45070 */
.L_x_8:
[----:B-12---:R-:W1:Y:S01]  /*04d0*/  SHFL.IDX PT, R2, R73, RZ, 0x1f ;  /* 0x00001fff49027589 */ /* 0x006e6200000e0000 */
[----:B------:R-:W-:-:S04]  /*04e0*/  UISETP.NE.AND UP1, UPT, UR10, 0x2, UPT ;  /* 0x000000020a00788c */ /* 0x000fc8000bf25270 */
[----:B------:R-:W-:Y:S01]  /*04f0*/  USEL UR20, URZ, 0x1, UP1 ;  /* 0x00000001ff147887 */ /* 0x000fe20008800000 */
[----:B-1----:R-:W-:-:S13]  /*0500*/  ISETP.NE.AND P0, PT, R2, RZ, PT ;  /* 0x000000ff0200720c */ /* 0x002fda0003f05270 */
[----:B------:R-:W-:Y:S05]  /*0510*/  @P0 BRA `(.L_x_9) ;  /* 0x0000000000400947 */ /* 0x000fea0003800000 */
[----:B------:R-:W1:Y:S01]  /*0520*/  S2UR UR4, SR_CgaCtaId ;  /* 0x00000000000479c3 */ /* 0x000e620000008800 */
[----:B------:R-:W-:Y:S01]  /*0530*/  UMOV UR5, 0x400 ;  /* 0x0000040000057882 */ /* 0x000fe20000000000 */
[----:B------:R-:W-:Y:S01]  /*0540*/  UMOV UR6, 0x1 ;  /* 0x0000000100067882 */ /* 0x000fe20000000000 */
[----:B------:R-:W-:Y:S01]  /*0550*/  ELECT P0, URZ, PT ;  /* 0x0000000000ff782f */ /* 0x000fe20003800000 */
[----:B------:R-:W-:-:S04]  /*0560*/  UIADD3 UR6, UPT, UPT, -UR6, 0x100000, URZ ;  /* 0x0010000006067890 */ /* 0x000fc8000fffe1ff */
[----:B------:R-:W-:Y:S02]  /*0570*/  USHF.L.U32 UR7, UR6, 0xb, URZ ;  /* 0x0000000b06077899 */ /* 0x000fe400080006ff */
[----:B------:R-:W-:Y:S02]  /*0580*/  USHF.L.U32 UR6, UR6, 0x1, URZ ;  /* 0x0000000106067899 */ /* 0x000fe400080006ff */
[----:B-1----:R-:W-:Y:S01]  /*0590*/  ULEA UR4, UR4, UR5, 0x18 ;  /* 0x0000000504047291 */ /* 0x002fe2000f8ec0ff */
[----:B------:R-:W1:Y:S11]  /*05a0*/  FENCE.VIEW.ASYNC.S ;  /* 0x00000000000073c6 */ /* 0x000e760000000000 */
[----:B-1----:R1:W2:Y:S01]  /*05b0*/  SYNCS.EXCH.64 URZ, [UR4], UR6 ;  /* 0x0000000604ff75b2 */ /* 0x0022a20008000100 */
[----:B------:R1:W3:Y:S01]  /*05c0*/  SYNCS.EXCH.64 URZ, [UR4+0x18], UR6 ;  /* 0x0000180604ff75b2 */ /* 0x0002e20008000100 */
[----:B------:R1:W4:Y:S01]  /*05d0*/  SYNCS.EXCH.64 URZ, [UR4+0x8], UR6 ;  /* 0x0000080604ff75b2 */ /* 0x0003220008000100 */
[----:B------:R1:W1:Y:S01]  /*05e0*/  SYNCS.EXCH.64 URZ, [UR4+0x20], UR6 ;  /* 0x0000200604ff75b2 */ /* 0x0002620008000100 */
[----:B------:R1:W1:Y:S01]  /*05f0*/  SYNCS.EXCH.64 URZ, [UR4+0x10], UR6 ;  /* 0x0000100604ff75b2 */ /* 0x0002620008000100 */
[----:B------:R1:W1:Y:S01]  /*0600*/  SYNCS.EXCH.64 URZ, [UR4+0x28], UR6 ;  /* 0x0000280604ff75b2 */ /* 0x0002620008000100 */
[----:B------:R-:W-:Y:S01]  /*0610*/  NOP ;  /* 0x0000000000007918 */ /* 0x000fe20000000000 */
.L_x_9:
[----:B------:R-:W2:Y:S01]  /*0620*/  SHFL.IDX PT, R2, R73, RZ, 0x1f ;  /* 0x00001fff49027589 */ /* 0x000ea200000e0000 */
[----:B------:R-:W-:Y:S01]  /*0630*/  NOP ;  /* 0x0000000000007918 */ /* 0x000fe20000000000 */
[----:B--2---:R-:W-:-:S13]  /*0640*/  ISETP.NE.AND P0, PT, R2, 0x1, PT ;  /* 0x000000010200780c */ /* 0x004fda0003f05270 */
[----:B------:R-:W-:Y:S05]  /*0650*/  @P0 BRA `(.L_x_10) ;  /* 0x0000000000500947 */ /* 0x000fea0003800000 */
[----:B-1----:R-:W1:Y:S01]  /*0660*/  S2UR UR4, SR_CgaCtaId ;  /* 0x00000000000479c3 */ /* 0x002e620000008800 */
[----:B------:R-:W-:Y:S01]  /*0670*/  UMOV UR5, 0x400 ;  /* 0x0000040000057882 */ /* 0x000fe20000000000 */
[----:B------:R-:W-:Y:S01]  /*0680*/  UMOV UR8, 0x20 ;  /* 0x0000002000087882 */ /* 0x000fe20000000000 */
[----:B------:R-:W-:Y:S01]  /*0690*/  UMOV UR6, 0x80 ;  /* 0x0000008000067882 */ /* 0x000fe20000000000 */
[----:B------:R-:W-:-:S04]  /*06a0*/  UIADD3 UR8, UPT, UPT, -UR8, 0x100000, URZ ;  /* 0x0010000008087890 */ /* 0x000fc8000fffe1ff */
[----:B------:R-:W-:Y:S02]  /*06b0*/  USHF.L.U32 UR9, UR8, 0xb, URZ ;  /* 0x0000000b08097899 */ /* 0x000fe400080006ff */
[----:B------:R-:W-:Y:S02]  /*06c0*/  USHF.L.U32 UR8, UR8, 0x1, URZ ;  /* 0x0000000108087899 */ /* 0x000fe400080006ff */
[----:B------:R-:W-:-:S04]  /*06d0*/  UIADD3 UR6, UPT, UPT, -UR6, 0x100000, URZ ;  /* 0x0010000006067890 */ /* 0x000fc8000fffe1ff */
[----:B------:R-:W-:Y:S02]  /*06e0*/  USHF.L.U32 UR7, UR6, 0xb, URZ ;  /* 0x0000000b06077899 */ /* 0x000fe400080006ff */
[----:B------:R-:W-:Y:S01]  /*06f0*/  USHF.L.U32 UR6, UR6, 0x1, URZ ;  /* 0x0000000106067899 */ /* 0x000fe200080006ff */
[----:B------:R-:W-:Y:S01]  /*0700*/  ELECT P0, URZ, PT ;  /* 0x0000000000ff782f */ /* 0x000fe20003800000 */
[----:B-1----:R-:W-:Y:S01]  /*0710*/  ULEA UR4, UR4, UR5, 0x18 ;  /* 0x0000000504047291 */ /* 0x002fe2000f8ec0ff */
[----:B------:R-:W1:Y:S11]  /*0720*/  FENCE.VIEW.ASYNC.S ;  /* 0x00000000000073c6 */ /* 0x000e760000000000 */
[----:B-1----:R2:W1:Y:S01]  /*0730*/  SYNCS.EXCH.64 URZ, [UR4+0x30], UR8 ;  /* 0x0000300804ff75b2 */ /* 0x0024620008000100 */
[----:B------:R2:W1:Y:S01]  /*0740*/  SYNCS.EXCH.64 URZ, [UR4+0x48], UR6 ;  /* 0x0000480604ff75b2 */ /* 0x0004620008000100 */
[----:B------:R2:W1:Y:S01]  /*0750*/  SYNCS.EXCH.64 URZ, [UR4+0x38], UR8 ;  /* 0x0000380804ff75b2 */ /* 0x0004620008000100 */
[----:B------:R2:W1:Y:S01]  /*0760*/  SYNCS.EXCH.64 URZ, [UR4+0x50], UR6 ;  /* 0x0000500604ff75b2 */ /* 0x0004620008000100 */
[----:B------:R2:W1:Y:S01]  /*0770*/  SYNCS.EXCH.64 URZ, [UR4+0x40], UR8 ;  /* 0x0000400804ff75b2 */ /* 0x0004620008000100 */
[----:B------:R2:W1:Y:S02]  /*0780*/  SYNCS.EXCH.64 URZ, [UR4+0x58], UR6 ;  /* 0x0000580604ff75b2 */ /* 0x0004640008000100 */
[----:B--2---:R-:W-:Y:S01]  /*0790*/  NOP ;  /* 0x0000000000007918 */ /* 0x004fe20000000000 */
.L_x_10:
[----:B------:R-:W2:Y:S01]  /*07a0*/  SHFL.IDX PT, R2, R73, RZ, 0x1f ;  /* 0x00001fff49027589 */ /* 0x000ea200000e0000 */
[----:B------:R-:W-:Y:S01]  /*07b0*/  NOP ;  /* 0x0000000000007918 */ /* 0x000fe20000000000 */
[----:B--2---:R-:W-:-:S13]  /*07c0*/  ISETP.NE.AND P0, PT, R2, 0x3, PT ;  /* 0x000000030200780c */ /* 0x004fda0003f05270 */
[----:B------:R-:W-:Y:S05]  /*07d0*/  @P0 BRA `(.L_x_11) ;  /* 0x0000000000300947 */ /* 0x000fea0003800000 */
[----:B-1----:R-:W1:Y:S01]  /*07e0*/  S2UR UR6, SR_CgaCtaId ;  /* 0x00000000000679c3 */ /* 0x002e620000008800 */
[----:B------:R-:W-:Y:S01]  /*07f0*/  UMOV UR4, 0x400 ;  /* 0x0000040000047882 */ /* 0x000fe20000000000 */
[----:B------:R-:W-:Y:S01]  /*0800*/  UMOV UR5, 0x20 ;  /* 0x0000002000057882 */ /* 0x000fe20000000000 */
[----:B------:R-:W-:Y:S01]  /*0810*/  ELECT P0, URZ, PT ;  /* 0x0000000000ff782f */ /* 0x000fe20003800000 */
[----:B-1----:R-:W-:Y:S02]  /*0820*/  ULEA UR6, UR6, UR4, 0x18 ;  /* 0x0000000406067291 */ /* 0x002fe4000f8ec0ff */
[----:B------:R-:W-:-:S04]  /*0830*/  UIADD3 UR4, UPT, UPT, -UR5, 0x100000, URZ ;  /* 0x0010000005047890 */ /* 0x000fc8000fffe1ff */
[----:B------:R-:W-:Y:S02]  /*0840*/  USHF.L.U32 UR5, UR4, 0xb, URZ ;  /* 0x0000000b04057899 */ /* 0x000fe400080006ff */
[----:B------:R-:W-:Y:S01]  /*0850*/  USHF.L.U32 UR4, UR4, 0x1, URZ ;  /* 0x0000000104047899 */ /* 0x000fe200080006ff */
[----:B------:R-:W1:Y:S11]  /*0860*/  FENCE.VIEW.ASYNC.S ;  /* 0x00000000000073c6 */ /* 0x000e760000000000 */
[----:B-1----:R2:W1:Y:S01]  /*0870*/  SYNCS.EXCH.64 URZ, [UR6+0x60], UR4 ;  /* 0x0000600406ff75b2 */ /* 0x0024620008000100 */
[----:B------:R2:W1:Y:S02]  /*0880*/  SYNCS.EXCH.64 URZ, [UR6+0x68], UR4 ;  /* 0x0000680406ff75b2 */ /* 0x0004640008000100 */
[----:B--2---:R-:W-:Y:S01]  /*0890*/  NOP ;  /* 0x0000000000007918 */ /* 0x004fe20000000000 */
.L_x_11:
[----:B------:R-:W2:Y:S01]  /*08a0*/  SHFL.IDX PT, R2, R73, RZ, 0x1f ;  /* 0x00001fff49027589 */ /* 0x000ea200000e0000 */
[----:B------:R-:W-:Y:S01]  /*08b0*/  NOP ;  /* 0x0000000000007918 */ /* 0x000fe20000000000 */
[----:B--2---:R-:W-:-:S13]  /*08c0*/  ISETP.NE.AND P0, PT, R2, 0x4, PT ;  /* 0x000000040200780c */ /* 0x004fda0003f05270 */
[----:B------:R-:W-:Y:S05]  /*08d0*/  @P0 BRA `(.L_x_12) ;  /* 0x00000000004c0947 */ /* 0x000fea0003800000 */
[----:B-1----:R-:W1:Y:S01]  /*08e0*/  S2UR UR6, SR_CgaCtaId ;  /* 0x00000000000679c3 */ /* 0x002e620000008800 */
[----:B------:R-:W-:Y:S01]  /*08f0*/  UMOV UR4, 0x100 ;  /* 0x0000010000047882 */ /* 0x000fe20000000000 */
[----:B------:R-:W-:Y:S01]  /*0900*/  UMOV UR5, 0x400 ;  /* 0x0000040000057882 */ /* 0x000fe20000000000 */
[----:B------:R-:W-:Y:S01]  /*0910*/  USEL UR4, UR4, 0xe0, UP2 ;  /* 0x000000e004047887 */ /* 0x000fe20009000000 */
[----:B------:R-:W-:Y:S01]  /*0920*/  UMOV UR8, 0x1 ;  /* 0x0000000100087882 */ /* 0x000fe20000000000 */
[----:B------:R-:W-:Y:S01]  /*0930*/  ELECT P0, URZ, PT ;  /* 0x0000000000ff782f */ /* 0x000fe20003800000 */
[----:B------:R-:W-:-:S04]  /*0940*/  UIADD3 UR8, UPT, UPT, -UR8, 0x100000, URZ ;  /* 0x0010000008087890 */ /* 0x000fc8000fffe1ff */
[----:B------:R-:W-:Y:S02]  /*0950*/  USHF.L.U32 UR9, UR8, 0xb, URZ ;  /* 0x0000000b08097899 */ /* 0x000fe400080006ff */
[----:B------:R-:W-:Y:S02]  /*0960*/  USHF.L.U32 UR8, UR8, 0x1, URZ ;  /* 0x0000000108087899 */ /* 0x000fe400080006ff */
[----:B-1----:R-:W-:Y:S02]  /*0970*/  ULEA UR6, UR6, UR5, 0x18 ;  /* 0x0000000506067291 */ /* 0x002fe4000f8ec0ff */
[----:B------:R-:W-:-:S04]  /*0980*/  UIADD3 UR4, UPT, UPT, -UR4, 0x100000, URZ ;  /* 0x0010000004047890 */ /* 0x000fc8000fffe1ff */
[----:B------:R-:W-:Y:S02]  /*0990*/  USHF.L.U32 UR5, UR4, 0xb, URZ ;  /* 0x0000000b04057899 */ /* 0x000fe400080006ff */
[----:B------:R-:W-:Y:S01]  /*09a0*/  USHF.L.U32 UR4, UR4, 0x1, URZ ;  /* 0x0000000104047899 */ /* 0x000fe200080006ff */
[----:B------:R-:W1:Y:S03]  /*09b0*/  FENCE.VIEW.ASYNC.S ;  /* 0x00000000000073c6 */ /* 0x000e660000000000 */
[----:B-1----:R2:W1:Y:S08]  /*09c0*/  SYNCS.EXCH.64 URZ, [UR6+0x70], UR8 ;  /* 0x0000700806ff75b2 */ /* 0x0024700008000100 */
[----:B------:R2:W1:Y:S01]  /*09d0*/  SYNCS.EXCH.64 URZ, [UR6+0x80], UR4 ;  /* 0x0000800406ff75b2 */ /* 0x0004620008000100 */
[----:B------:R2:W1:Y:S01]  /*09e0*/  SYNCS.EXCH.64 URZ, [UR6+0x78], UR8 ;  /* 0x0000780806ff75b2 */ /* 0x0004620008000100 */
[----:B------:R2:W1:Y:S02]  /*09f0*/  SYNCS.EXCH.64 URZ, [UR6+0x88], UR4 ;  /* 0x0000880406ff75b2 */ /* 0x0004640008000100 */
[----:B--2---:R-:W-:Y:S01]  /*0a00*/  NOP ;  /* 0x0000000000007918 */ /* 0x004fe20000000000 */
.L_x_12:
        /* <DEDUP_REMOVED lines=22> */
[----:B------:R2:W1:Y:S01]  /*0b70*/  SYNCS.EXCH.64 URZ, [UR4+0xc0], UR6 ;  /* 0x0000c00604ff75b2 */ /* 0x0004620008000100 */
[----:B------:R2:W1:Y:S01]  /*0b80*/  SYNCS.EXCH.64 URZ, [UR4+0xa8], UR8 ;  /* 0x0000a80804ff75b2 */ /* 0x0004620008000100 */
[----:B------:R2:W1:Y:S02]  /*0b90*/  SYNCS.EXCH.64 URZ, [UR4+0xc8], UR6 ;  /* 0x0000c80604ff75b2 */ /* 0x0004640008000100 */
[----:B--2---:R-:W-:Y:S01]  /*0ba0*/  NOP ;  /* 0x0000000000007918 */ /* 0x004fe20000000000 */
.L_x_13:
        /* <DEDUP_REMOVED lines=13> */
[----:B-1----:R2:W1:Y:S01]  /*0c80*/  SYNCS.EXCH.64 URZ, [UR4+0xd0], UR6 ;  /* 0x0000d00604ff75b2 */ /* 0x0024620008000100 */
[----:B------:R2:W1:Y:S01]  /*0c90*/  SYNCS.EXCH.64 URZ, [UR4+0xe0], UR6 ;  /* 0x0000e00604ff75b2 */ /* 0x0004620008000100 */
[----:B------:R2:W1:Y:S01]  /*0ca0*/  SYNCS.EXCH.64 URZ, [UR4+0xd8], UR6 ;  /* 0x0000d80604ff75b2 */ /* 0x0004620008000100 */
[----:B------:R2:W1:Y:S02]  /*0cb0*/  SYNCS.EXCH.64 URZ, [UR4+0xe8], UR6 ;  /* 0x0000e80604ff75b2 */ /* 0x0004640008000100 */
[----:B--2---:R-:W-:Y:S01]  /*0cc0*/  NOP ;  /* 0x0000000000007918 */ /* 0x004fe20000000000 */
.L_x_14:
[----:B------:R-:W2:Y:S01]  /*0cd0*/  S2UR UR5, SR_CTAID.X ;  /* 0x00000000000579c3 */ /* 0x000ea20000002500 */
[----:B------:R-:W-:-:S05]  /*0ce0*/  CS2R.32 R68, SR_CgaSize ;  /* 0x0000000000447805 */ /* 0x000fca0000008a00 */
[----:B------:R-:W-:-:S05]  /*0cf0*/  IMAD R68, R68, -0xa0, RZ ;  /* 0xffffff6044447824 */ /* 0x000fca00078e02ff */
[----:B-1----:R-:W-:-:S14]  /*0d00*/  R2UR UR7, R68 ;  /* 0x00000000440772ca */ /* 0x002fdc00000e0000 */
[----:B------:R-:W1:Y:S01]  /*0d10*/  LDCU UR7, c[0x0][UR7+0x2b0] ;  /* 0x00005600070777ac */ /* 0x000e620008000800 */
[----:B------:R-:W-:Y:S01]  /*0d20*/  NOP ;  /* 0x0000000000007918 */ /* 0x000fe20000000000 */
[----:B------:R-:W-:-:S05]  /*0d30*/  CS2R.32 R68, SR_CgaSize ;  /* 0x0000000000447805 */ /* 0x000fca0000008a00 */
[----:B------:R-:W-:-:S05]  /*0d40*/  IMAD R68, R68, -0xa0, RZ ;  /* 0xffffff6044447824 */ /* 0x000fca00078e02ff */
[----:B------:R-:W-:-:S14]  /*0d50*/  R2UR UR6, R68 ;  /* 0x00000000440672ca */ /* 0x000fdc00000e0000 */
[----:B------:R-:W3:Y:S01]  /*0d60*/  LDCU UR6, c[0x0][UR6+0x2b4] ;  /* 0x00005680060677ac */ /* 0x000ee20008000800 */
[----:B------:R-:W4:Y:S08]  /*0d70*/  S2UR UR4, SR_CTAID.Y ;  /* 0x00000000000479c3 */ /* 0x000f300000002600 */
[----:B------:R-:W3:Y:S01]  /*0d80*/  LDC R9, c[0x0][0xb24] ;  /* 0x0002c900ff097b82 */ /* 0x000ee20000000800 */
[----:B--2---:R-:W-:-:S02]  /*0d90*/  I2FP.F32.U32 R4, UR5 ;  /* 0x0000000500047c45 */ /* 0x004fc40008201000 */
[----:B------:R-:W-:-:S05]  /*0da0*/  CS2R.32 R5, SR_CgaSize ;  /* 0x0000000000057805 */ /* 0x000fca0000008a00 */
[----:B------:R-:W-:-:S06]  /*0db0*/  IMAD R5, R5, -0xa0, RZ ;  /* 0xffffff6005057824 */ /* 0x000fcc00078e02ff */
[----:B------:R-:W2:Y:S01]  /*0dc0*/  LDC R5, c[0x0][R5+0x2a0] ;  /* 0x0000a80005057b82 */ /* 0x000ea20000000800 */
[----:B------:R-:W-:Y:S01]  /*0dd0*/  MOV R21, UR5 ;  /* 0x0000000500157c02 */ /* 0x000fe20008000f00 */
[----:B-1----:R-:W-:Y:S01]  /*0de0*/  FMUL R4, R4, UR7 ;  /* 0x0000000704047c20 */ /* 0x002fe20008400000 */
[----:B----4-:R-:W-:Y:S02]  /*0df0*/  I2FP.F32.U32 R2, UR4 ;  /* 0x0000000400027c45 */ /* 0x010fe40008201000 */
[----:B------:R-:W-:-:S05]  /*0e00*/  CS2R.32 R3, SR_CgaSize ;  /* 0x0000000000037805 */ /* 0x000fca0000008a00 */
[----:B------:R-:W-:-:S06]  /*0e10*/  IMAD R3, R3, -0xa0, RZ ;  /* 0xffffff6003037824 */ /* 0x000fcc00078e02ff */
[----:B------:R-:W1:Y:S01]  /*0e20*/  LDC R3, c[0x0][R3+0x2a4] ;  /* 0x0000a90003037b82 */ /* 0x000e620000000800 */
[----:B------:R-:W4:Y:S01]  /*0e30*/  F2I.U32.TRUNC.NTZ R68, R4 ;  /* 0x0000000400447305 */ /* 0x000f22000020f000 */
[----:B------:R-:W-:Y:S01]  /*0e40*/  MOV R20, UR4 ;  /* 0x0000000400147c02 */ /* 0x000fe20008000f00 */
[----:B---3--:R-:W-:-:S05]  /*0e50*/  FMUL R2, R2, UR6 ;  /* 0x0000000602027c20 */ /* 0x008fca0008400000 */
[----:B------:R-:W-:Y:S01]  /*0e60*/  BAR.SYNC.DEFER_BLOCKING 0x0 ;  /* 0x0000000000007b1d */ /* 0x000fe20000010000 */
[----:B------:R-:W-:-:S05]  /*0e70*/  ISETP.GE.AND P0, PT, R9, 0x1, PT ;  /* 0x000000010900780c */ /* 0x000fca0003f06270 */
[----:B------:R-:W3:Y:S02]  /*0e80*/  F2I.U32.TRUNC.NTZ R66, R2 ;  /* 0x0000000200427305 */ /* 0x000ee4000020f000 */
[----:B------:R-:W1:Y:S01]  /*0e90*/  S2UR UR60, SR_CTAID.Z ;  /* 0x00000000003c79c3 */ /* 0x000e620000002700 */
[----:B----4-:R-:W-:-:S05]  /*0ea0*/  IADD3 R68, PT, PT, -R68, RZ, RZ ;  /* 0x000000ff44447210 */ /* 0x010fca0007ffe1ff */
[----:B--2---:R-:W-:Y:S01]  /*0eb0*/  IMAD R68, R5, R68, UR5 ;  /* 0x0000000505447e24 */ /* 0x004fe2000f8e0244 */
[----:B---3--:R-:W-:-:S05]  /*0ec0*/  IADD3 R66, PT, PT, -R66, RZ, RZ ;  /* 0x000000ff42427210 */ /* 0x008fca0007ffe1ff */
[----:B-1----:R-:W-:Y:S01]  /*0ed0*/  IMAD R66, R3, R66, UR4 ;  /* 0x0000000403427e24 */ /* 0x002fe2000f8e0242 */
[----:B------:R-:W-:Y:S06]  /*0ee0*/  @!P0 BRA `(.L_x_15) ;  /* 0x0000000000b88947 */ /* 0x000fec0003800000 */
[----:B------:R-:W1:Y:S01]  /*0ef0*/  LDC.64 R4, c[0x0][0xb18] ;  /* 0x0002c600ff047b82 */ /* 0x000e620000000a00 */
[----:B------:R-:W-:-:S07]  /*0f00*/  ISETP.NE.AND P0, PT, R9, 0x1, PT ;  /* 0x000000010900780c */ /* 0x000fce0003f05270 */
[----:B------:R-:W2:Y:S08]  /*0f10*/  LDC R10, c[0x0][0xb0c] ;  /* 0x0002c300ff0a7b82 */ /* 0x000eb00000000800 */
[----:B------:R-:W3:Y:S08]  /*0f20*/  LDC R11, c[0x0][0x370] ;  /* 0x0000dc00ff0b7b82 */ /* 0x000ef00000000800 */
[----:B------:R-:W4:Y:S01]  /*0f30*/  LDC R12, c[0x0][0x374] ;  /* 0x0000dd00ff0c7b82 */ /* 0x000f220000000800 */
[----:B-1----:R-:W-:-:S07]  /*0f40*/  ISETP.NE.AND P1, PT, R4, 0x1, PT ;  /* 0x000000010400780c */ /* 0x002fce0003f25270 */
[----:B------:R-:W3:Y:S01]  /*0f50*/  LDC.64 R6, c[0x0][0xb10] ;  /* 0x0002c400ff067b82 */ /* 0x000ee20000000a00 */
[----:B--2---:R-:W-:-:S07]  /*0f60*/  ISETP.NE.AND P2, PT, R10, 0x1, PT ;  /* 0x000000010a00780c */ /* 0x004fce0003f45270 */
[----:B------:R-:W1:Y:S08]  /*0f70*/  LDC R8, c[0x0][0xb20] ;  /* 0x0002c800ff087b82 */ /* 0x000e700000000800 */
[----:B------:R-:W2:Y:S01]  /*0f80*/  LDC.64 R2, c[0x0][0xb28] ;  /* 0x0002ca00ff027b82 */ /* 0x000ea20000000a00 */
[----:B----4-:R-:W-:-:S04]  /*0f90*/  IMAD.HI.U32 R13, R12, R5, RZ ;  /* 0x000000050c0d7227 */ /* 0x010fc800078e00ff */
[----:B------:R-:W-:-:S04]  /*0fa0*/  IMAD.HI.U32 R5, R20, R5, RZ ;  /* 0x0000000514057227 */ /* 0x000fc800078e00ff */
[----:B---3--:R-:W-:-:S04]  /*0fb0*/  IMAD.HI.U32 R14, R11, R6, RZ ;  /* 0x000000060b0e7227 */ /* 0x008fc800078e00ff */
[C---:B------:R-:W-:Y:S01]  /*0fc0*/  IMAD.HI.U32 R16, R21.reuse, R6, RZ ;  /* 0x0000000615107227 */ /* 0x040fe200078e00ff */
[-C--:B------:R-:W-:Y:S02]  /*0fd0*/  @P2 SHF.R.U32.HI R11, RZ, R7.reuse, R14 ;  /* 0x00000007ff0b2219 */ /* 0x080fe4000001160e */
[-C--:B-1----:R-:W-:Y:S02]  /*0fe0*/  @P1 SHF.R.U32.HI R12, RZ, R8.reuse, R13 ;  /* 0x00000008ff0c1219 */ /* 0x082fe4000001160d */
[----:B------:R-:W-:Y:S02]  /*0ff0*/  SHF.R.U32.HI R5, RZ, R8, R5 ;  /* 0x00000008ff057219 */ /* 0x000fe40000011605 */
[----:B------:R-:W-:Y:S02]  /*1000*/  SHF.R.U32.HI R16, RZ, R7, R16 ;  /* 0x00000007ff107219 */ /* 0x000fe40000011610 */
[----:B------:R-:W-:Y:S01]  /*1010*/  SEL R5, R20, R5, !P1 ;  /* 0x0000000514057207 */ /* 0x000fe20004800000 */
[----:B--2---:R-:W-:Y:S01]  /*1020*/  IMAD.HI.U32 R14, R12, R2, RZ ;  /* 0x000000020c0e7227 */ /* 0x004fe200078e00ff */
[----:B------:R-:W-:-:S02]  /*1030*/  SEL R7, R21, R16, !P2 ;  /* 0x0000001015077207 */ /* 0x000fc40005000000 */
[----:B------:R-:W-:Y:S01]  /*1040*/  IADD3 R13, PT, PT, -R5, RZ, RZ ;  /* 0x000000ff050d7210 */ /* 0x000fe20007ffe1ff */
[----:B------:R-:W-:Y:S01]  /*1050*/  IMAD.HI.U32 R6, R11, R2, RZ ;  /* 0x000000020b067227 */ /* 0x000fe200078e00ff */
[----:B------:R-:W-:-:S03]  /*1060*/  @P0 SHF.R.U32.HI R12, RZ, R3, R14 ;  /* 0x00000003ff0c0219 */ /* 0x000fc6000001160e */
[----:B------:R-:W-:Y:S01]  /*1070*/  IMAD R13, R4, R13, R20 ;  /* 0x0000000d040d7224 */ /* 0x000fe200078e0214 */
[----:B------:R-:W-:Y:S01]  /*1080*/  @P0 SHF.R.U32.HI R11, RZ, R3, R6 ;  /* 0x00000003ff0b0219 */ /* 0x000fe20000011606 */
[----:B------:R-:W-:-:S04]  /*1090*/  IMAD R12, R12, R9, RZ ;  /* 0x000000090c0c7224 */ /* 0x000fc800078e02ff */
[----:B------:R-:W-:Y:S01]  /*10a0*/  IMAD R6, R11, R9, RZ ;  /* 0x000000090b067224 */ /* 0x000fe200078e02ff */
[----:B------:R-:W-:-:S04]  /*10b0*/  ISETP.GE.AND P1, PT, R5, R12, PT ;  /* 0x0000000c0500720c */ /* 0x000fc80003f26270 */
[----:B------:R-:W-:Y:S01]  /*10c0*/  ISETP.GE.OR P1, PT, R7, R6, P1 ;  /* 0x000000060700720c */ /* 0x000fe20000f26670 */
[----:B------:R-:W-:-:S05]  /*10d0*/  IMAD.HI.U32 R6, R5, R2, RZ ;  /* 0x0000000205067227 */ /* 0x000fca00078e00ff */
[----:B------:R-:W-:-:S04]  /*10e0*/  SHF.R.U32.HI R6, RZ, R3, R6 ;  /* 0x00000003ff067219 */ /* 0x000fc80000011606 */
[----:B------:R-:W-:-:S03]  /*10f0*/  SEL R6, R5, R6, !P0 ;  /* 0x0000000605067207 */ /* 0x000fc60004000000 */
[----:B------:R-:W-:Y:S01]  /*1100*/  @!P1 IMAD.HI.U32 R8, R7, R2, RZ ;  /* 0x0000000207089227 */ /* 0x000fe200078e00ff */
[----:B------:R-:W-:-:S04]  /*1110*/  IADD3 R2, PT, PT, -R6, RZ, RZ ;  /* 0x000000ff06027210 */ /* 0x000fc80007ffe1ff */
[----:B------:R-:W-:Y:S01]  /*1120*/  @!P1 SHF.R.U32.HI R8, RZ, R3, R8 ;  /* 0x00000003ff089219 */ /* 0x000fe20000011608 */
[----:B------:R-:W-:-:S03]  /*1130*/  IMAD R2, R9, R2, R5 ;  /* 0x0000000209027224 */ /* 0x000fc600078e0205 */
[----:B------:R-:W-:-:S05]  /*1140*/  @!P1 SEL R3, R7, R8, !P0 ;  /* 0x0000000807039207 */ /* 0x000fca0004000000 */
[--C-:B------:R-:W-:Y:S02]  /*1150*/  @!P1 IMAD.IADD R6, R6, 0x1, -R3.reuse ;  /* 0x0000000106069824 */ /* 0x100fe400078e0a03 */
[----:B------:R-:W-:Y:S01]  /*1160*/  @!P1 IMAD R3, R2, R11, R3 ;  /* 0x0000000b02039224 */ /* 0x000fe200078e0203 */
[----:B------:R-:W-:Y:S01]  /*1170*/  IADD3 R2, PT, PT, -R7, RZ, RZ ;  /* 0x000000ff07027210 */ /* 0x000fe20007ffe1ff */
[----:B------:R-:W-:Y:S02]  /*1180*/  @!P1 IMAD R5, R6, R9, R7 ;  /* 0x0000000906059224 */ /* 0x000fe400078e0207 */
[----:B------:R-:W-:Y:S02]  /*1190*/  @!P1 IMAD.MOV.U32 R7, RZ, RZ, R3 ;  /* 0x000000ffff079224 */ /* 0x000fe400078e0003 */
[----:B------:R-:W-:Y:S02]  /*11a0*/  IMAD R2, R10, R2, R21 ;  /* 0x000000020a027224 */ /* 0x000fe400078e0215 */
[----:B------:R-:W-:-:S02]  /*11b0*/  IMAD R20, R5, R4, R13 ;  /* 0x0000000405147224 */ /* 0x000fc400078e020d */
[----:B------:R-:W-:Y:S02]  /*11c0*/  IMAD R21, R7, R10, R2 ;  /* 0x0000000a07157224 */ /* 0x000fe400078e0202 */
.L_x_15:
[----:B------:R-:W1:Y:S01]  /*11d0*/  LDCU UR4, c[0x0][0xb30] ;  /* 0x00016600ff0477ac */ /* 0x000e620008000800 */
[----:B------:R-:W2:Y:S08]  /*11e0*/  S2UR UR53, SR_CgaCtaId ;  /* 0x00000000003579c3 */ /* 0x000eb00000008800 */
[----:B------:R-:W3:Y:S01]  /*11f0*/  LDC R26, c[0x0][0xb24] ;  /* 0x0002c900ff1a7b82 */ /* 0x000ee20000000800 */
[----:B-1----:R-:W-:-:S09]  /*1200*/  UISETP.NE.AND UP1, UPT, UR4, 0x1, UPT ;  /* 0x000000010400788c */ /* 0x002fd2000bf25270 */
[----:B--2---:R-:W-:Y:S05]  /*1210*/  BRA.U UP1, `(.L_x_16) ;  /* 0x0000000101407547 */ /* 0x004fea000b800000 */
[----:B------:R-:W1:Y:S08]  /*1220*/  LDC.64 R4, c[0x0][0xb10] ;  /* 0x0002c400ff047b82 */ /* 0x000e700000000a00 */
[----:B------:R-:W2:Y:S08]  /*1230*/  LDC.64 R2, c[0x0][0xb18] ;  /* 0x0002c600ff027b82 */ /* 0x000eb00000000a00 */
[----:B------:R-:W4:Y:S08]  /*1240*/  LDC R6, c[0x0][0xb20] ;  /* 0x0002c800ff067b82 */ /* 0x000f300000000800 */
[----:B------:R-:W3:Y:S01]  /*1250*/  LDC R8, c[0x0][0xb0c] ;  /* 0x0002c300ff087b82 */ /* 0x000ee20000000800 */
[----:B-1----:R-:W-:-:S05]  /*1260*/  IMAD.HI.U32 R4, R21, R4, RZ ;  /* 0x0000000415047227 */ /* 0x002fca00078e00ff */
[----:B------:R-:W-:Y:S01]  /*1270*/  SHF.R.U32.HI R4, RZ, R5, R4 ;  /* 0x00000005ff047219 */ /* 0x000fe20000011604 */
[----:B--2---:R-:W-:Y:S01]  /*1280*/  IMAD.HI.U32 R3, R20, R3, RZ ;  /* 0x0000000314037227 */ /* 0x004fe200078e00ff */
[----:B------:R-:W-:-:S04]  /*1290*/  ISETP.NE.AND P0, PT, R2, 0x1, PT ;  /* 0x000000010200780c */ /* 0x000fc80003f05270 */
[----:B----4-:R-:W-:-:S04]  /*12a0*/  SHF.R.U32.HI R3, RZ, R6, R3 ;  /* 0x00000006ff037219 */ /* 0x010fc80000011603 */
[----:B------:R-:W-:Y:S02]  /*12b0*/  SEL R3, R20, R3, !P0 ;  /* 0x0000000314037207 */ /* 0x000fe40004000000 */
[----:B---3--:R-:W-:-:S04]  /*12c0*/  ISETP.NE.AND P1, PT, R8, 0x1, PT ;  /* 0x000000010800780c */ /* 0x008fc80003f25270 */
[----:B------:R-:W-:-:S05]  /*12d0*/  SEL R4, R21, R4, !P1 ;  /* 0x0000000415047207 */ /* 0x000fca0004800000 */
[----:B------:R-:W-:Y:S02]  /*12e0*/  IMAD.IADD R5, R3, 0x1, -R4 ;  /* 0x0000000103057824 */ /* 0x000fe400078e0a04 */
[----:B------:R-:W-:Y:S02]  /*12f0*/  IMAD.IADD R3, R4, 0x1, -R3 ;  /* 0x0000000104037824 */ /* 0x000fe400078e0a03 */
[----:B------:R-:W-:Y:S02]  /*1300*/  IMAD R21, R5, R8, R21 ;  /* 0x0000000805157224 */ /* 0x000fe400078e0215 */
[----:B------:R-:W-:-:S07]  /*1310*/  IMAD R20, R3, R2, R20 ;  /* 0x0000000203147224 */ /* 0x000fce00078e0214 */
.L_x_16:
[----:B------:R-:W-:Y:S01]  /*1320*/  BAR.SYNC.DEFER_BLOCKING 0x0 ;  /* 0x0000000000007b1d */ /* 0x000fe20000010000 */
[----:B------:R-:W-:Y:S01]  /*1330*/  UISETP.NE.AND UP1, UPT, UR10, 0x2, UPT ;  /* 0x000000020a00788c */ /* 0x000fe2000bf25270 */
[----:B------:R-:W-:Y:S02]  /*1340*/  ISETP.NE.OR P5, PT, R0, 0x2, !P5 ;  /* 0x000000020000780c */ /* 0x000fe40006fa5670 */
[----:B------:R-:W-:-:S06]  /*1350*/  LOP3.LUT R2, R79, 0x1f, RZ, 0xc0, !PT ;  /* 0x0000001f4f027812 */ /* 0x000fcc00078ec0ff */
[----:B------:R-:W-:Y:S05]  /*1360*/  BRA.U UP1, `(.L_x_17) ;  /* 0x00000015015c7547 */ /* 0x000fea000b800000 */
[----:B------:R-:W1:Y:S01]  /*1370*/  LDCU UR6, c[0x0][0x38c] ;  /* 0x00007180ff0677ac */ /* 0x000e620008000800 */
[----:B------:R-:W2:Y:S01]  /*1380*/  LDC R9, c[0x0][0x370] ;  /* 0x0000dc00ff097b82 */ /* 0x000ea20000000800 */
[----:B------:R-:W-:Y:S01]  /*1390*/  PLOP3.LUT P1, PT, PT, PT, UP2, 0x80, 0x8 ;  /* 0x000000000008781c */ /* 0x000fe20003f2f028 */
[----:B------:R-:W-:Y:S01]  /*13a0*/  HFMA2 R12, -RZ, RZ, 0, 0 ;  /* 0x00000000ff0c7431 */ /* 0x000fe200000001ff */
[----:B------:R-:W-:Y:S01]  /*13b0*/  ISETP.EQ.OR P4, PT, R2, RZ, P5 ;  /* 0x000000ff0200720c */ /* 0x000fe20002f82670 */
[----:B------:R-:W-:Y:S01]  /*13c0*/  IMAD.MOV.U32 R15, RZ, RZ, 0x1 ;  /* 0x00000001ff0f7424 */ /* 0x000fe200078e00ff */
[----:B------:R-:W-:Y:S01]  /*13d0*/  PLOP3.LUT P1, PT, P1, PT, PT, 0x8, 0x80 ;  /* 0x000000000080781c */ /* 0x000fe20000f2e170 */
[----:B------:R-:W-:Y:S01]  /*13e0*/  IMAD.MOV.U32 R14, RZ, RZ, RZ ;  /* 0x000000ffff0e7224 */ /* 0x000fe200078e00ff */
[----:B------:R-:W-:Y:S01]  /*13f0*/  MOV R8, 0x1 ;  /* 0x0000000100087802 */ /* 0x000fe20000000f00 */
[----:B------:R-:W4:Y:S01]  /*1400*/  LDC R0, c[0x0][0x374] ;  /* 0x0000dd00ff007b82 */ /* 0x000f220000000800 */
[----:B------:R-:W-:Y:S01]  /*1410*/  IMAD.MOV.U32 R10, RZ, RZ, RZ ;  /* 0x000000ffff0a7224 */ /* 0x000fe200078e00ff */
[----:B------:R-:W2:Y:S01]  /*1420*/  LDCU.64 UR38, c[0x0][0x348] ;  /* 0x00006900ff2677ac */ /* 0x000ea20008000a00 */
[----:B------:R-:W-:Y:S01]  /*1430*/  UMOV UR29, URZ ;  /* 0x000000ff001d7c82 */ /* 0x000fe20008000000 */
[----:B-1----:R-:W-:-:S02]  /*1440*/  UIADD3 UR5, UPT, UPT, UR6, 0x7f, URZ ;  /* 0x0000007f06057890 */ /* 0x002fc4000fffe0ff */
[----:B------:R-:W-:Y:S02]  /*1450*/  UIADD3 UR54, UPT, UPT, UR6, 0xfe, URZ ;  /* 0x000000fe06367890 */ /* 0x000fe4000fffe0ff */
[----:B------:R-:W-:-:S04]  /*1460*/  USHF.R.S32.HI UR4, URZ, 0x1f, UR5 ;  /* 0x0000001fff047899 */ /* 0x000fc80008011405 */
[----:B------:R-:W-:-:S04]  /*1470*/  ULEA.HI UR4, UR4, UR5, URZ, 0x7 ;  /* 0x0000000504047291 */ /* 0x000fc8000f8f38ff */
[----:B------:R-:W-:Y:S02]  /*1480*/  USHF.R.S32.HI UR46, URZ, 0x7, UR4 ;  /* 0x00000007ff2e7899 */ /* 0x000fe40008011404 */
[----:B------:R-:W-:Y:S02]  /*1490*/  UIADD3 UR4, UPT, UPT, UR6, -0x1, URZ ;  /* 0xffffffff06047890 */ /* 0x000fe4000fffe0ff */
[----:B------:R-:W-:Y:S02]  /*14a0*/  UISETP.LT.U32.AND UP0, UPT, UR46, 0x3, UPT ;  /* 0x000000032e00788c */ /* 0x000fe4000bf01070 */
[----:B------:R-:W-:Y:S02]  /*14b0*/  UISETP.GE.U32.AND UP1, UPT, UR4, -0xff, UPT ;  /* 0xffffff010400788c */ /* 0x000fe4000bf26070 */
[----:B------:R-:W-:-:S04]  /*14c0*/  USEL UR45, UR46, 0x3, UP0 ;  /* 0x000000032e2d7887 */ /* 0x000fc80008000000 */
[----:B------:R-:W-:Y:S02]  /*14d0*/  UIADD3 UR37, UPT, UPT, UR45, -0x1, URZ ;  /* 0xffffffff2d257890 */ /* 0x000fe4000fffe0ff */
[----:B------:R-:W-:-:S03]  /*14e0*/  UIADD3 UR47, UPT, UPT, UR46, -UR45, URZ ;  /* 0x8000002d2e2f7290 */ /* 0x000fc6000fffe0ff */
[----:B------:R-:W-:-:S04]  /*14f0*/  @UP1 UIADD3 UR37, UPT, UPT, UR45, URZ, URZ ;  /* 0x000000ff2d251290 */ /* 0x000fc8000fffe0ff */
[----:B--2---:R-:W-:-:S12]  /*1500*/  UIADD3 UR37, UPT, UPT, UR37, 0x1, URZ ;  /* 0x0000000125257890 */ /* 0x004fd8000fffe0ff */
.L_x_39:
[----:B------:R-:W-:Y:S01]  /*1510*/  UISETP.NE.AND UP0, UPT, UR53, URZ, UPT ;  /* 0x000000ff3500728c */ /* 0x000fe2000bf05270 */
[----:B------:R-:W1:Y:S08]  /*1520*/  S2UR UR53, SR_CgaCtaId ;  /* 0x00000000003579c3 */ /* 0x000e700000008800 */
[----:B------:R-:W-:Y:S05]  /*1530*/  BRA.U UP0, `(.L_x_18) ;  /* 0x0000000100347547 */ /* 0x000fea000b800000 */
[----:B------:R-:W2:Y:S01]  /*1540*/  S2R R2, SR_CgaCtaId ;  /* 0x0000000000027919 */ /* 0x000ea20000008800 */
[----:B------:R-:W-:-:S04]  /*1550*/  MOV R3, 0x400 ;  /* 0x0000040000037802 */ /* 0x000fc80000000f00 */
[----:B--2---:R-:W-:Y:S02]  /*1560*/  LEA R3, R2, R3, 0x18 ;  /* 0x0000000302037211 */ /* 0x004fe400078ec0ff */
[----:B------:R-:W-:-:S03]  /*1570*/  SHF.L.U32 R2, R8, 0x1f, RZ ;  /* 0x0000001f08027819 */ /* 0x000fc600000006ff */
[----:B------:R-:W-:-:S04]  /*1580*/  IMAD R3, R10, 0x8, R3 ;  /* 0x000000080a037824 */ /* 0x000fc800078e0203 */
[----:B------:R-:W2:Y:S02]  /*1590*/  SYNCS.PHASECHK.TRANS64.TRYWAIT P0, [R3+URZ+0xe0], R2 ;  /* 0x0000e002030075a7 */ /* 0x000ea400080011ff */
[----:B--2---:R-:W-:Y:S05]  /*15a0*/  @!P0 BRA `(.L_x_19) ;  /* 0x0000006000c88947 */ /* 0x004fea0003800000 */
.L_x_118:
[----:B------:R-:W-:Y:S01]  /*15b0*/  VIADD R10, R10, 0x1 ;  /* 0x000000010a0a7836 */ /* 0x000fe20000000000 */
[----:B------:R2:W-:Y:S04]  /*15c0*/  SYNCS.ARRIVE.TRANS64.A1T0 RZ, [R3+URZ+0xd0], RZ ;  /* 0x0000d0ff03ff79a7 */ /* 0x0005e800081000ff */
[----:B------:R-:W-:-:S04]  /*15d0*/  ISETP.NE.AND P0, PT, R10, 0x2, PT ;  /* 0x000000020a00780c */ /* 0x000fc80003f05270 */
[----:B------:R-:W-:Y:S02]  /*15e0*/  SEL R10, R10, RZ, P0 ;  /* 0x000000ff0a0a7207 */ /* 0x000fe40000000000 */
[----:B--2---:R-:W-:-:S04]  /*15f0*/  SEL R3, RZ, 0x1, P0 ;  /* 0x00000001ff037807 */ /* 0x004fc80000000000 */
[----:B------:R-:W-:Y:S02]  /*1600*/  LOP3.LUT R8, R8, R3, RZ, 0x3c, !PT ;  /* 0x0000000308087212 */ /* 0x000fe400078e3cff */
.L_x_18:
[----:B------:R-:W-:Y:S01]  /*1610*/  UMOV UR23, 0x400 ;  /* 0x0000040000177882 */ /* 0x000fe20000000000 */
[----:B------:R-:W-:Y:S01]  /*1620*/  SHF.L.U32 R2, R15, 0x1f, RZ ;  /* 0x0000001f0f027819 */ /* 0x000fe200000006ff */
[----:B-1----:R-:W-:Y:S01]  /*1630*/  ULEA UR23, UR53, UR23, 0x18 ;  /* 0x0000001735177291 */ /* 0x002fe2000f8ec0ff */
[----:B------:R-:W-:Y:S01]  /*1640*/  R2UR UR59, R21 ;  /* 0x00000000153b72ca */ /* 0x000fe200000e0000 */
[----:B------:R-:W-:Y:S01]  /*1650*/  UISETP.GE.U32.AND UP0, UPT, UR54, 0xff, UPT ;  /* 0x000000ff3600788c */ /* 0x000fe2000bf06070 */
[----:B------:R-:W-:Y:S01]  /*1660*/  R2UR UR27, R20 ;  /* 0x00000000141b72ca */ /* 0x000fe200000e0000 */
[----:B------:R-:W-:Y:S01]  /*1670*/  ULEA UR4, UR29, UR23, 0x3 ;  /* 0x000000171d047291 */ /* 0x000fe2000f8e18ff */
[----:B------:R-:W-:-:S08]  /*1680*/  UMOV UR21, URZ ;  /* 0x000000ff00157c82 */ /* 0x000fd00008000000 */
[----:B------:R1:W2:Y:S01]  /*1690*/  SYNCS.PHASECHK.TRANS64.TRYWAIT P2, [UR4+0x18], R2 ;  /* 0x00001802ff0075a7 */ /* 0x0002a20008041104 */
[----:B------:R-:W-:Y:S02]  /*16a0*/  USHF.L.U32 UR59, UR59, 0x6, URZ ;  /* 0x000000063b3b7899 */ /* 0x000fe400080006ff */
[----:B------:R-:W-:Y:S01]  /*16b0*/  USHF.L.U32 UR27, UR27, 0x6, URZ ;  /* 0x000000061b1b7899 */ /* 0x000fe200080006ff */
[----:B------:R-:W-:Y:S11]  /*16c0*/  BRA.U !UP0, `(.L_x_20) ;  /* 0x00000005083c7547 */ /* 0x000ff6000b800000 */
[----:B------:R-:W-:Y:S01]  /*16d0*/  UMOV UR22, URZ ;  /* 0x000000ff00167c82 */ /* 0x000fe20008000000 */
[----:B------:R-:W-:-:S05]  /*16e0*/  UMOV UR13, UR29 ;  /* 0x0000001d000d7c82 */ /* 0x000fca0008000000 */
.L_x_27:
[----:B------:R-:W-:Y:S01]  /*16f0*/  ULEA UR57, UR13, UR23, 0x3 ;  /* 0x000000170d397291 */ /* 0x000fe2000f8e18ff */
[----:B--2---:R-:W-:Y:S01]  /*1700*/  @!P5 MOV R3, 0x10000 ;  /* 0x000100000003d802 */ /* 0x004fe20000000f00 */
[----:B--2---:R-:W-:Y:S10]  /*1710*/  @P2 BRA `(.L_x_21) ;  /* 0x00000000000c2947 */ /* 0x004ff40003800000 */
[----:B------:R-:W-:-:S04]  /*1720*/  SHF.L.U32 R5, R15, 0x1f, RZ ;  /* 0x0000001f0f057819 */ /* 0x000fc800000006ff */
[----:B------:R-:W2:Y:S02]  /*1730*/  SYNCS.PHASECHK.TRANS64.TRYWAIT P0, [UR57+0x18], R5 ;  /* 0x00001805ff0075a7 */ /* 0x000ea40008001139 */
[----:B--2---:R-:W-:Y:S05]  /*1740*/  @!P0 BRA `(.L_x_22) ;  /* 0x0000006000748947 */ /* 0x004fea0003800000 */
.L_x_21:
[----:B------:R2:W-:Y:S01]  /*1750*/  @!P5 SYNCS.ARRIVE.TRANS64 RZ, [UR57], R3 ;  /* 0x00000003ffffd9a7 */ /* 0x0005e20008000039 */
[----:B------:R-:W-:Y:S04]  /*1760*/  BSSY.RECONVERGENT B0, `(.L_x_23) ;  /* 0x0000003000007945 */ /* 0x000fe80003800200 */
[----:B------:R-:W-:Y:S05]  /*1770*/  @P4 BRA `(.L_x_24) ;  /* 0x0000000000044947 */ /* 0x000fea0003800000 */
[----:B------:R-:W-:Y:S05]  /*1780*/  BPT.TRAP 0x1 ;  /* 0x000000040000795c */ /* 0x000fea0000300000 */
.L_x_24:
[----:B------:R-:W-:Y:S05]  /*1790*/  BSYNC.RECONVERGENT B0 ;  /* 0x0000000000007941 */ /* 0x000fea0003800200 */
.L_x_23:
[----:B------:R-:W-:Y:S01]  /*17a0*/  UIADD3 UR4, UPT, UPT, UR13, 0x1, URZ ;  /* 0x000000010d047890 */ /* 0x000fe2000fffe0ff */
[----:B------:R-:W-:Y:S01]  /*17b0*/  BSSY.RECONVERGENT B0, `(.L_x_25) ;  /* 0x000003b000007945 */ /* 0x000fe20003800200 */
[----:B------:R-:W-:Y:S02]  /*17c0*/  ELECT P0, URZ, PT ;  /* 0x0000000000ff782f */ /* 0x000fe40003800000 */
[----:B------:R-:W-:-:S04]  /*17d0*/  UISETP.NE.AND UP0, UPT, UR4, 0x3, UPT ;  /* 0x000000030400788c */ /* 0x000fc8000bf05270 */
[----:B------:R-:W-:Y:S02]  /*17e0*/  USEL UR5, URZ, 0x1, UP0 ;  /* 0x00000001ff057887 */ /* 0x000fe40008000000 */
[----:B------:R-:W-:-:S04]  /*17f0*/  USEL UR29, UR4, URZ, UP0 ;  /* 0x000000ff041d7287 */ /* 0x000fc80008000000 */
[----:B------:R-:W-:Y:S01]  /*1800*/  ULEA UR4, UR29, UR23, 0x3 ;  /* 0x000000171d047291 */ /* 0x000fe2000f8e18ff */
[----:B------:R-:W-:-:S04]  /*1810*/  LOP3.LUT R15, R15, UR5, RZ, 0x3c, !PT ;  /* 0x000000050f0f7c12 */ /* 0x000fc8000f8e3cff */
[----:B-1----:R-:W-:-:S04]  /*1820*/  SHF.L.U32 R2, R15, 0x1f, RZ ;  /* 0x0000001f0f027819 */ /* 0x002fc800000006ff */
[----:B------:R1:W1:Y:S01]  /*1830*/  SYNCS.PHASECHK.TRANS64.TRYWAIT P2, [UR4+0x18], R2 ;  /* 0x00001802ff0075a7 */ /* 0x0002620008041104 */
[----:B------:R-:W-:Y:S05]  /*1840*/  @!P0 BRA `(.L_x_26) ;  /* 0x0000000000c48947 */ /* 0x000fea0003800000 */
[----:B------:R-:W-:Y:S02]  /*1850*/  ULEA UR4, UR13, UR23, 0xf ;  /* 0x000000170d047291 */ /* 0x000fe4000f8e78ff */
[----:B------:R-:W-:Y:S02]  /*1860*/  UIADD3 UR6, UP1, UPT, UR38, 0x80, URZ ;  /* 0x0000008026067890 */ /* 0x000fe4000ff3e0ff */
[----:B------:R-:W-:Y:S02]  /*1870*/  USHF.L.U32 UR58, UR22, 0x7, URZ ;  /* 0x00000007163a7899 */ /* 0x000fe400080006ff */
[----:B------:R-:W-:Y:S02]  /*1880*/  UIADD3 UR14, UP0, UPT, UR38, 0x180, URZ ;  /* 0x00000180260e7890 */ /* 0x000fe4000ff1e0ff */
[----:B------:R-:W-:Y:S02]  /*1890*/  UIADD3.X UR7, UPT, UPT, URZ, UR39, URZ, UP1, !UPT ;  /* 0x00000027ff077290 */ /* 0x000fe40008ffe4ff */
[----:B------:R-:W-:-:S02]  /*18a0*/  UIADD3 UR56, UPT, UPT, UR4, 0x6800, URZ ;  /* 0x0000680004387890 */ /* 0x000fc4000fffe0ff */
[----:B------:R-:W-:Y:S02]  /*18b0*/  UIADD3 UR50, UPT, UPT, UR58, 0x20, URZ ;  /* 0x000000203a327890 */ /* 0x000fe4000fffe0ff */
[----:B------:R-:W-:Y:S02]  /*18c0*/  UIADD3 UR48, UPT, UPT, UR4, 0x8800, URZ ;  /* 0x0000880004307890 */ /* 0x000fe4000fffe0ff */
[----:B------:R-:W-:Y:S02]  /*18d0*/  UIADD3 UR42, UPT, UPT, UR58, 0x40, URZ ;  /* 0x000000403a2a7890 */ /* 0x000fe4000fffe0ff */
[----:B------:R-:W-:Y:S02]  /*18e0*/  UIADD3 UR40, UPT, UPT, UR4, 0xa800, URZ ;  /* 0x0000a80004287890 */ /* 0x000fe4000fffe0ff */
[----:B------:R-:W-:Y:S02]  /*18f0*/  UIADD3 UR34, UPT, UPT, UR58, 0x60, URZ ;  /* 0x000000603a227890 */ /* 0x000fe4000fffe0ff */
[----:B------:R-:W-:-:S02]  /*1900*/  UIADD3 UR32, UPT, UPT, UR4, 0xc800, URZ ;  /* 0x0000c80004207890 */ /* 0x000fc4000fffe0ff */
[----:B------:R-:W-:Y:S02]  /*1910*/  UIADD3.X UR15, UPT, UPT, URZ, UR39, URZ, UP0, !UPT ;  /* 0x00000027ff0f7290 */ /* 0x000fe400087fe4ff */
[----:B------:R-:W-:Y:S02]  /*1920*/  UIADD3 UR24, UPT, UPT, UR4, 0x1e800, URZ ;  /* 0x0001e80004187890 */ /* 0x000fe4000fffe0ff */
[----:B------:R-:W-:Y:S01]  /*1930*/  UIADD3 UR8, UPT, UPT, UR4, 0x20800, URZ ;  /* 0x0002080004087890 */ /* 0x000fe2000fffe0ff */
[----:B------:R-:W-:Y:S01]  /*1940*/  UMOV UR30, 0x0 ;  /* 0x00000000001e7882 */ /* 0x000fe20000000000 */
[----:B------:R-:W-:Y:S01]  /*1950*/  UMOV UR31, 0x10000000 ;  /* 0x10000000001f7882 */ /* 0x000fe20000000000 */
[----:B------:R-:W-:Y:S01]  /*1960*/  UMOV UR49, UR57 ;  /* 0x0000003900317c82 */ /* 0x000fe20008000000 */
[----:B------:R-:W-:Y:S01]  /*1970*/  UMOV UR51, UR59 ;  /* 0x0000003b00337c82 */ /* 0x000fe20008000000 */
[----:B------:R-:W-:Y:S01]  /*1980*/  UMOV UR52, UR60 ;  /* 0x0000003c00347c82 */ /* 0x000fe20008000000 */
[----:B------:R-:W-:Y:S01]  /*1990*/  UMOV UR41, UR57 ;  /* 0x0000003900297c82 */ /* 0x000fe20008000000 */
[----:B------:R-:W-:Y:S01]  /*19a0*/  UMOV UR43, UR59 ;  /* 0x0000003b002b7c82 */ /* 0x000fe20008000000 */
[----:B------:R-:W-:Y:S01]  /*19b0*/  UMOV UR44, UR60 ;  /* 0x0000003c002c7c82 */ /* 0x000fe20008000000 */
[----:B------:R-:W-:Y:S01]  /*19c0*/  UTMALDG.3D [UR56], [UR6], desc[UR30] ;  /* 0x00001e38060075b4 */ /* 0x000fe20008011000 */
[----:B------:R-:W-:Y:S01]  /*19d0*/  UMOV UR33, UR57 ;  /* 0x0000003900217c82 */ /* 0x000fe20008000000 */
        /* <DEDUP_REMOVED lines=10> */
[----:B------:R-:W-:Y:S01]  /*1a80*/  UIADD3 UR16, UPT, UPT, UR4, 0x22800, URZ ;  /* 0x0002280004107890 */ /* 0x000fe2000fffe0ff */
[----:B------:R-:W-:Y:S01]  /*1a90*/  UMOV UR17, UR57 ;  /* 0x0000003900117c82 */ /* 0x000fe20008000000 */
[----:B------:R-:W-:Y:S01]  /*1aa0*/  UMOV UR19, UR27 ;  /* 0x0000001b00137c82 */ /* 0x000fe20008000000 */
[----:B------:R-:W-:Y:S01]  /*1ab0*/  UTMALDG.3D [UR40], [UR6], desc[UR30] ;  /* 0x00001e28060075b4 */ /* 0x000fe20008011000 */
[----:B------:R-:W-:Y:S01]  /*1ac0*/  UMOV UR20, UR60 ;  /* 0x0000003c00147c82 */ /* 0x000fe20008000000 */
[----:B------:R-:W-:Y:S01]  /*1ad0*/  UMOV UR18, UR42 ;  /* 0x0000002a00127c82 */ /* 0x000fe20008000000 */
[----:B------:R-:W-:Y:S01]  /*1ae0*/  UTMALDG.3D [UR32], [UR6], desc[UR30] ;  /* 0x00001e20060075b4 */ /* 0x000fe20008011000 */
[----:B------:R-:W-:Y:S01]  /*1af0*/  UTMALDG.3D [UR24], [UR14], desc[UR30] ;  /* 0x00001e180e0075b4 */ /* 0x000fe20008011000 */
[----:B------:R2:W-:Y:S01]  /*1b00*/  UTMALDG.3D [UR8], [UR14], desc[UR30] ;  /* 0x00001e080e0075b4 */ /* 0x0005e20008011000 */
[----:B------:R1:W-:Y:S01]  /*1b10*/  UTMALDG.3D [UR16], [UR14], desc[UR30] ;  /* 0x00001e100e0075b4 */ /* 0x0003e20008011000 */
[----:B--2---:R-:W-:Y:S01]  /*1b20*/  UIADD3 UR8, UPT, UPT, UR4, 0x24800, URZ ;  /* 0x0002480004087890 */ /* 0x004fe2000fffe0ff */
[----:B------:R-:W-:-:S08]  /*1b30*/  UMOV UR10, UR34 ;  /* 0x00000022000a7c82 */ /* 0x000fd00008000000 */
[----:B------:R2:W-:Y:S02]  /*1b40*/  UTMALDG.3D [UR8], [UR14], desc[UR30] ;  /* 0x00001e080e0075b4 */ /* 0x0005e40008011000 */
[----:B--2---:R-:W-:Y:S01]  /*1b50*/  NOP ;  /* 0x0000000000007918 */ /* 0x004fe20000000000 */
.L_x_26:
[----:B-1----:R-:W-:Y:S05]  /*1b60*/  BSYNC.RECONVERGENT B0 ;  /* 0x0000000000007941 */ /* 0x002fea0003800200 */
.L_x_25:
[----:B------:R-:W-:Y:S01]  /*1b70*/  UIADD3 UR22, UPT, UPT, UR22, 0x1, URZ ;  /* 0x0000000116167890 */ /* 0x000fe2000fffe0ff */
[----:B------:R-:W-:Y:S01]  /*1b80*/  UMOV UR13, UR29 ;  /* 0x0000001d000d7c82 */ /* 0x000fe20008000000 */
[----:B------:R-:W-:Y:S02]  /*1b90*/  UMOV UR21, UR37 ;  /* 0x0000002500157c82 */ /* 0x000fe40008000000 */
[----:B------:R-:W-:-:S09]  /*1ba0*/  UISETP.NE.AND UP0, UPT, UR22, UR37, UPT ;  /* 0x000000251600728c */ /* 0x000fd2000bf05270 */
[----:B------:R-:W-:Y:S05]  /*1bb0*/  BRA.U UP0, `(.L_x_27) ;  /* 0xfffffff900cc7547 */ /* 0x000fea000b83ffff */
.L_x_20:
[----:B------:R-:W-:Y:S01]  /*1bc0*/  ULEA UR4, UR29, UR23, 0x3 ;  /* 0x000000171d047291 */ /* 0x000fe2000f8e18ff */
[----:B-1----:R-:W-:Y:S01]  /*1bd0*/  SHF.L.U32 R2, R15, 0x1f, RZ ;  /* 0x0000001f0f027819 */ /* 0x002fe200000006ff */
[----:B------:R-:W-:Y:S01]  /*1be0*/  @!P1 SYNCS.ARRIVE.TRANS64.A1T0 RZ, [UR23+0x68], RZ ;  /* 0x000068ffffff99a7 */ /* 0x000fe20008100017 */
[----:B------:R-:W-:-:S06]  /*1bf0*/  UISETP.GT.AND UP0, UPT, UR46, UR45, UPT ;  /* 0x0000002d2e00728c */ /* 0x000fcc000bf04270 */
[----:B------:R1:W1:Y:S03]  /*1c00*/  SYNCS.PHASECHK.TRANS64.TRYWAIT P1, [UR4+0x18], R2 ;  /* 0x00001802ff0075a7 */ /* 0x0002660008021104 */
[----:B------:R-:W-:Y:S05]  /*1c10*/  BRA.U !UP0, `(.L_x_28) ;  /* 0x0000000508387547 */ /* 0x000fea000b800000 */
[----:B------:R-:W-:Y:S01]  /*1c20*/  UIADD3 UR22, UPT, UPT, UR47, UR21, URZ ;  /* 0x000000152f167290 */ /* 0x000fe2000fffe0ff */
[----:B------:R-:W-:-:S11]  /*1c30*/  UMOV UR13, UR29 ;  /* 0x0000001d000d7c82 */ /* 0x000fd60008000000 */
.L_x_35:
[----:B------:R-:W-:Y:S01]  /*1c40*/  ULEA UR57, UR13, UR23, 0x3 ;  /* 0x000000170d397291 */ /* 0x000fe2000f8e18ff */
[----:B--2---:R-:W-:Y:S01]  /*1c50*/  @!P5 MOV R3, 0x10000 ;  /* 0x000100000003d802 */ /* 0x004fe20000000f00 */
[----:B-1----:R-:W-:Y:S10]  /*1c60*/  @P1 BRA `(.L_x_29) ;  /* 0x00000000000c1947 */ /* 0x002ff40003800000 */
[----:B------:R-:W-:-:S04]  /*1c70*/  SHF.L.U32 R5, R15, 0x1f, RZ ;  /* 0x0000001f0f057819 */ /* 0x000fc800000006ff */
[----:B------:R-:W1:Y:S02]  /*1c80*/  SYNCS.PHASECHK.TRANS64.TRYWAIT P0, [UR57+0x18], R5 ;  /* 0x00001805ff0075a7 */ /* 0x000e640008001139 */
[----:B-1----:R-:W-:Y:S05]  /*1c90*/  @!P0 BRA `(.L_x_30) ;  /* 0x0000005c00388947 */ /* 0x002fea0003800000 */
.L_x_29:
[----:B------:R2:W-:Y:S01]  /*1ca0*/  @!P5 SYNCS.ARRIVE.TRANS64 RZ, [UR57], R3 ;  /* 0x00000003ffffd9a7 */ /* 0x0005e20008000039 */
[----:B------:R-:W-:Y:S04]  /*1cb0*/  BSSY.RECONVERGENT B0, `(.L_x_31) ;  /* 0x0000003000007945 */ /* 0x000fe80003800200 */
[----:B------:R-:W-:Y:S05]  /*1cc0*/  @P4 BRA `(.L_x_32) ;  /* 0x0000000000044947 */ /* 0x000fea0003800000 */
[----:B------:R-:W-:Y:S05]  /*1cd0*/  BPT.TRAP 0x1 ;  /* 0x000000040000795c */ /* 0x000fea0000300000 */
.L_x_32:
[----:B------:R-:W-:Y:S05]  /*1ce0*/  BSYNC.RECONVERGENT B0 ;  /* 0x0000000000007941 */ /* 0x000fea0003800200 */
.L_x_31:
        /* <DEDUP_REMOVED lines=60> */
.L_x_34:
[----:B-1----:R-:W-:Y:S05]  /*20b0*/  BSYNC.RECONVERGENT B0 ;  /* 0x0000000000007941 */ /* 0x002fea0003800200 */
.L_x_33:
[----:B------:R-:W-:Y:S01]  /*20c0*/  UIADD3 UR21, UPT, UPT, UR21, 0x1, URZ ;  /* 0x0000000115157890 */ /* 0x000fe2000fffe0ff */
[----:B------:R-:W-:-:S03]  /*20d0*/  UMOV UR13, UR29 ;  /* 0x0000001d000d7c82 */ /* 0x000fc60008000000 */
[----:B------:R-:W-:-:S09]  /*20e0*/  UISETP.NE.AND UP0, UPT, UR21, UR22, UPT ;  /* 0x000000161500728c */ /* 0x000fd2000bf05270 */
[----:B------:R-:W-:Y:S05]  /*20f0*/  BRA.U UP0, `(.L_x_35) ;  /* 0xfffffff900d07547 */ /* 0x000fea000b83ffff */
.L_x_28:
[----:B-1----:R-:W-:Y:S01]  /*2100*/  LEA R2, R14, UR23, 0x3 ;  /* 0x000000170e027c11 */ /* 0x002fe2000f8e18ff */
[----:B------:R-:W-:Y:S01]  /*2110*/  NOP ;  /* 0x0000000000007918 */ /* 0x000fe20000000000 */
[----:B--2---:R-:W-:Y:S02]  /*2120*/  SHF.L.U32 R3, R12, 0x1f, RZ ;  /* 0x0000001f0c037819 */ /* 0x004fe400000006ff */
[----:B------:R-:W-:Y:S02]  /*2130*/  LEA R4, R14, UR23, 0x4 ;  /* 0x000000170e047c11 */ /* 0x000fe4000f8e20ff */
[----:B------:R-:W1:Y:S02]  /*2140*/  SYNCS.PHASECHK.TRANS64.TRYWAIT P0, [R2+URZ+0x70], R3 ;  /* 0x00007003020075a7 */ /* 0x000e6400080011ff */
[----:B-1----:R-:W-:Y:S05]  /*2150*/  @!P0 BRA `(.L_x_36) ;  /* 0x0000005800208947 */ /* 0x002fea0003800000 */
.L_x_121:
[----:B------:R-:W2:Y:S01]  /*2160*/  LDS.128 R4, [R4+0x100] ;  /* 0x0001000004047984 */ /* 0x000ea20000000c00 */
[----:B---3--:R-:W-:Y:S01]  /*2170*/  ISETP.GE.AND P0, PT, R26, 0x1, PT ;  /* 0x000000011a00780c */ /* 0x008fe20003f06270 */
[----:B-1----:R-:W-:Y:S01]  /*2180*/  VIADD R2, R2, 0x80 ;  /* 0x0000008002027836 */ /* 0x002fe20000000000 */
[----:B------:R-:W-:Y:S01]  /*2190*/  @!PT LDS RZ, [RZ] ;  /* 0x00000000fffff984 */ /* 0x000fe20000000800 */
[----:B------:R-:W-:Y:S01]  /*21a0*/  @!PT LDS RZ, [RZ] ;  /* 0x00000000fffff984 */ /* 0x000fe20000000800 */
[----:B------:R-:W-:Y:S01]  /*21b0*/  @!PT LDS RZ, [RZ] ;  /* 0x00000000fffff984 */ /* 0x000fe20000000800 */
[----:B------:R-:W-:Y:S01]  /*21c0*/  @!PT LDS RZ, [RZ] ;  /* 0x00000000fffff984 */ /* 0x000fe20000000800 */
[----:B------:R1:W-:Y:S06]  /*21d0*/  MEMBAR.ALL.CTA ;  /* 0x0000000000007992 */ /* 0x0003ec0000008000 */
[----:B-1----:R-:W1:Y:S01]  /*21e0*/  FENCE.VIEW.ASYNC.S ;  /* 0x00000000000073c6 */ /* 0x002e620000000000 */
[----:B------:R-:W-:-:S04]  /*21f0*/  PRMT R2, RZ, 0x654, R2 ;  /* 0x00000654ff027816 */ /* 0x000fc80000000002 */
[----:B-1----:R1:W-:Y:S01]  /*2200*/  SYNCS.ARRIVE.TRANS64.RED.A1T0 RZ, [R2+URZ], RZ ;  /* 0x000000ff02ff79a7 */ /* 0x0023e200081004ff */
[----:B--2---:R-:W-:-:S13]  /*2210*/  LOP3.LUT P2, RZ, R6, 0x1, RZ, 0xc0, !PT ;  /* 0x0000000106ff7812 */ /* 0x004fda000784c0ff */
[----:B------:R-:W-:Y:S01]  /*2220*/  @P2 SHF.R.U32.HI R3, RZ, 0x10, R5 ;  /* 0x00000010ff032819 */ /* 0x000fe20000011605 */
[----:B------:R-:W-:Y:S01]  /*2230*/  VOTEU.ANY UP0, P2 ;  /* 0x0000000000ff7886 */ /* 0x000fe20001000100 */
[----:B------:R-:W-:Y:S02]  /*2240*/  @P2 MOV R13, R4 ;  /* 0x00000004000d2202 */ /* 0x000fe40000000f00 */
[----:B------:R-:W-:Y:S02]  /*2250*/  @P2 R2UR.BROADCAST UR4, R3 ;  /* 0x00000000030422ca */ /* 0x000fe400008e0000 */
[----:B------:R-:W-:-:S11]  /*2260*/  @P2 LOP3.LUT R11, R5, 0xffff, RZ, 0xc0, !PT ;  /* 0x0000ffff050b2812 */ /* 0x000fd600078ec0ff */
[----:B------:R-:W-:Y:S01]  /*2270*/  @UP0 UMOV UR60, UR4 ;  /* 0x00000004003c0c82 */ /* 0x000fe20008000000 */
[----:B-1----:R-:W-:Y:S05]  /*2280*/  @!P0 BRA `(.L_x_37) ;  /* 0x0000000000b88947 */ /* 0x002fea0003800000 */
[----:B------:R-:W4:Y:S01]  /*2290*/  LDC.64 R4, c[0x0][0xb18] ;  /* 0x0002c600ff047b82 */ /* 0x000f220000000a00 */
[----:B------:R-:W-:-:S07]  /*22a0*/  ISETP.NE.AND P3, PT, R26, 0x1, PT ;  /* 0x000000011a00780c */ /* 0x000fce0003f65270 */
[----:B------:R-:W1:Y:S08]  /*22b0*/  LDC.64 R6, c[0x0][0xb10] ;  /* 0x0002c400ff067b82 */ /* 0x000e700000000a00 */
[----:B------:R-:W2:Y:S08]  /*22c0*/  LDC R16, c[0x0][0xb20] ;  /* 0x0002c800ff107b82 */ /* 0x000eb00000000800 */
[----:B------:R-:W3:Y:S01]  /*22d0*/  LDC R18, c[0x0][0xb0c] ;  /* 0x0002c300ff127b82 */ /* 0x000ee20000000800 */
[----:B----4-:R-:W-:Y:S01]  /*22e0*/  IMAD.HI.U32 R17, R0, R5, RZ ;  /* 0x0000000500117227 */ /* 0x010fe200078e00ff */
[----:B------:R-:W-:-:S03]  /*22f0*/  ISETP.NE.AND P0, PT, R4, 0x1, PT ;  /* 0x000000010400780c */ /* 0x000fc60003f05270 */
[----:B------:R-:W-:-:S03]  /*2300*/  IMAD.HI.U32 R5, R11, R5, RZ ;  /* 0x000000050b057227 */ /* 0x000fc600078e00ff */
[----:B------:R-:W4:Y:S01]  /*2310*/  LDC.64 R2, c[0x0][0xb28] ;  /* 0x0002ca00ff027b82 */ /* 0x000f220000000a00 */
[----:B-1----:R-:W-:-:S04]  /*2320*/  IMAD.HI.U32 R20, R9, R6, RZ ;  /* 0x0000000609147227 */ /* 0x002fc800078e00ff */
[----:B------:R-:W-:Y:S01]  /*2330*/  IMAD.HI.U32 R22, R13, R6, RZ ;  /* 0x000000060d167227 */ /* 0x000fe200078e00ff */
[----:B------:R-:W-:Y:S02]  /*2340*/  SHF.R.U32.HI R20, RZ, R7, R20 ;  /* 0x00000007ff147219 */ /* 0x000fe40000011614 */
[-C--:B--2---:R-:W-:Y:S02]  /*2350*/  SHF.R.U32.HI R17, RZ, R16.reuse, R17 ;  /* 0x00000010ff117219 */ /* 0x084fe40000011611 */
[----:B------:R-:W-:Y:S02]  /*2360*/  SHF.R.U32.HI R16, RZ, R16, R5 ;  /* 0x00000010ff107219 */ /* 0x000fe40000011605 */
[----:B------:R-:W-:Y:S02]  /*2370*/  SEL R17, R0, R17, !P0 ;  /* 0x0000001100117207 */ /* 0x000fe40004000000 */
[----:B------:R-:W-:Y:S02]  /*2380*/  SHF.R.U32.HI R22, RZ, R7, R22 ;  /* 0x00000007ff167219 */ /* 0x000fe40000011616 */
[----:B---3--:R-:W-:-:S02]  /*2390*/  ISETP.NE.AND P1, PT, R18, 0x1, PT ;  /* 0x000000011200780c */ /* 0x008fc40003f25270 */
[----:B------:R-:W-:Y:S02]  /*23a0*/  SEL R5, R11, R16, !P0 ;  /* 0x000000100b057207 */ /* 0x000fe40004000000 */
[----:B------:R-:W-:Y:S02]  /*23b0*/  SEL R19, R9, R20, !P1 ;  /* 0x0000001409137207 */ /* 0x000fe40004800000 */
[----:B------:R-:W-:Y:S01]  /*23c0*/  SEL R7, R13, R22, !P1 ;  /* 0x000000160d077207 */ /* 0x000fe20004800000 */
[----:B----4-:R-:W-:-:S04]  /*23d0*/  IMAD.HI.U32 R20, R17, R2, RZ ;  /* 0x0000000211147227 */ /* 0x010fc800078e00ff */
[----:B------:R-:W-:Y:S01]  /*23e0*/  IMAD.HI.U32 R6, R19, R2, RZ ;  /* 0x0000000213067227 */ /* 0x000fe200078e00ff */
[----:B------:R-:W-:-:S04]  /*23f0*/  @P3 SHF.R.U32.HI R17, RZ, R3, R20 ;  /* 0x00000003ff113219 */ /* 0x000fc80000011614 */
        /* <DEDUP_REMOVED lines=8> */
[----:B------:R-:W-:-:S04]  /*2480*/  @!P0 IMAD.HI.U32 R16, R7, R2, RZ ;  /* 0x0000000207108227 */ /* 0x000fc800078e00ff */
[----:B------:R-:W-:Y:S01]  /*2490*/  IMAD.MOV R2, RZ, RZ, -R6 ;  /* 0x000000ffff027224 */ /* 0x000fe200078e0a06 */
[----:B------:R-:W-:-:S03]  /*24a0*/  @!P0 SHF.R.U32.HI R16, RZ, R3, R16 ;  /* 0x00000003ff108219 */ /* 0x000fc60000011610 */
[----:B------:R-:W-:Y:S01]  /*24b0*/  IMAD R2, R26, R2, R5 ;  /* 0x000000021a027224 */ /* 0x000fe200078e0205 */
[----:B------:R-:W-:Y:S02]  /*24c0*/  @!P0 SEL R3, R7, R16, !P3 ;  /* 0x0000001007038207 */ /* 0x000fe40005800000 */
[----:B------:R-:W-:-:S03]  /*24d0*/  IADD3 R16, PT, PT, -R5, RZ, RZ ;  /* 0x000000ff05107210 */ /* 0x000fc60007ffe1ff */
[--C-:B------:R-:W-:Y:S02]  /*24e0*/  @!P0 IMAD.IADD R6, R6, 0x1, -R3.reuse ;  /* 0x0000000106068824 */ /* 0x100fe400078e0a03 */
[----:B------:R-:W-:Y:S01]  /*24f0*/  @!P0 IMAD R3, R2, R19, R3 ;  /* 0x0000001302038224 */ /* 0x000fe200078e0203 */
[----:B------:R-:W-:Y:S01]  /*2500*/  IADD3 R2, PT, PT, -R7, RZ, RZ ;  /* 0x000000ff07027210 */ /* 0x000fe20007ffe1ff */
[----:B------:R-:W-:Y:S02]  /*2510*/  @!P0 IMAD R5, R26, R6, R7 ;  /* 0x000000061a058224 */ /* 0x000fe400078e0207 */
[----:B------:R-:W-:Y:S02]  /*2520*/  IMAD R11, R4, R16, R11 ;  /* 0x00000010040b7224 */ /* 0x000fe400078e020b */
[----:B------:R-:W-:Y:S02]  /*2530*/  @!P0 IMAD.MOV.U32 R7, RZ, RZ, R3 ;  /* 0x000000ffff078224 */ /* 0x000fe400078e0003 */
[----:B------:R-:W-:-:S02]  /*2540*/  IMAD R2, R18, R2, R13 ;  /* 0x0000000212027224 */ /* 0x000fc400078e020d */
[----:B------:R-:W-:Y:S02]  /*2550*/  IMAD R11, R5, R4, R11 ;  /* 0x00000004050b7224 */ /* 0x000fe400078e020b */
[----:B------:R-:W-:Y:S02]  /*2560*/  IMAD R13, R7, R18, R2 ;  /* 0x00000012070d7224 */ /* 0x000fe400078e0202 */
.L_x_37:
[----:B------:R-:W1:Y:S02]  /*2570*/  LDCU UR4, c[0x0][0xb30] ;  /* 0x00016600ff0477ac */ /* 0x000e640008000800 */
[----:B-1----:R-:W-:-:S09]  /*2580*/  UISETP.NE.AND UP0, UPT, UR4, 0x1, UPT ;  /* 0x000000010400788c */ /* 0x002fd2000bf05270 */
[----:B------:R-:W-:Y:S05]  /*2590*/  BRA.U UP0, `(.L_x_38) ;  /* 0x0000000100407547 */ /* 0x000fea000b800000 */
[----:B------:R-:W1:Y:S08]  /*25a0*/  LDC.64 R4, c[0x0][0xb10] ;  /* 0x0002c400ff047b82 */ /* 0x000e700000000a00 */
[----:B------:R-:W2:Y:S08]  /*25b0*/  LDC.64 R2, c[0x0][0xb18] ;  /* 0x0002c600ff027b82 */ /* 0x000eb00000000a00 */
[----:B------:R-:W3:Y:S08]  /*25c0*/  LDC R6, c[0x0][0xb20] ;  /* 0x0002c800ff067b82 */ /* 0x000ef00000000800 */
[----:B------:R-:W4:Y:S01]  /*25d0*/  LDC R16, c[0x0][0xb0c] ;  /* 0x0002c300ff107b82 */ /* 0x000f220000000800 */
[----:B-1----:R-:W-:-:S05]  /*25e0*/  IMAD.HI.U32 R4, R13, R4, RZ ;  /* 0x000000040d047227 */ /* 0x002fca00078e00ff */
[----:B------:R-:W-:Y:S01]  /*25f0*/  SHF.R.U32.HI R4, RZ, R5, R4 ;  /* 0x00000005ff047219 */ /* 0x000fe20000011604 */
[----:B--2---:R-:W-:Y:S01]  /*2600*/  IMAD.HI.U32 R3, R11, R3, RZ ;  /* 0x000000030b037227 */ /* 0x004fe200078e00ff */
[----:B------:R-:W-:-:S04]  /*2610*/  ISETP.NE.AND P0, PT, R2, 0x1, PT ;  /* 0x000000010200780c */ /* 0x000fc80003f05270 */
[----:B---3--:R-:W-:-:S04]  /*2620*/  SHF.R.U32.HI R6, RZ, R6, R3 ;  /* 0x00000006ff067219 */ /* 0x008fc80000011603 */
[----:B------:R-:W-:Y:S02]  /*2630*/  SEL R3, R11, R6, !P0 ;  /* 0x000000060b037207 */ /* 0x000fe40004000000 */
[----:B----4-:R-:W-:-:S04]  /*2640*/  ISETP.NE.AND P1, PT, R16, 0x1, PT ;  /* 0x000000011000780c */ /* 0x010fc80003f25270 */
[----:B------:R-:W-:-:S05]  /*2650*/  SEL R4, R13, R4, !P1 ;  /* 0x000000040d047207 */ /* 0x000fca0004800000 */
[----:B------:R-:W-:Y:S02]  /*2660*/  IMAD.IADD R5, R3, 0x1, -R4 ;  /* 0x0000000103057824 */ /* 0x000fe400078e0a04 */
[----:B------:R-:W-:Y:S02]  /*2670*/  IMAD.IADD R3, R4, 0x1, -R3 ;  /* 0x0000000104037824 */ /* 0x000fe400078e0a03 */
[----:B------:R-:W-:Y:S02]  /*2680*/  IMAD R13, R5, R16, R13 ;  /* 0x00000010050d7224 */ /* 0x000fe400078e020d */
[----:B------:R-:W-:-:S07]  /*2690*/  IMAD R11, R3, R2, R11 ;  /* 0x00000002030b7224 */ /* 0x000fce00078e020b */
.L_x_38:
[----:B------:R-:W-:Y:S01]  /*26a0*/  VIADD R14, R14, 0x1 ;  /* 0x000000010e0e7836 */ /* 0x000fe20000000000 */
[----:B------:R-:W-:Y:S01]  /*26b0*/  PLOP3.LUT P1, PT, PT, PT, PT, 0x80, 0x8 ;  /* 0x000000000008781c */ /* 0x000fe20003f2f070 */
[----:B------:R-:W-:Y:S02]  /*26c0*/  IMAD.IADD R21, R13, 0x1, R68 ;  /* 0x000000010d157824 */ /* 0x000fe400078e0244 */
[----:B------:R-:W-:Y:S01]  /*26d0*/  IMAD.IADD R20, R11, 0x1, R66 ;  /* 0x000000010b147824 */ /* 0x000fe200078e0242 */
[----:B------:R-:W-:-:S04]  /*26e0*/  ISETP.NE.AND P0, PT, R14, 0x2, PT ;  /* 0x000000020e00780c */ /* 0x000fc80003f05270 */
[----:B------:R-:W-:Y:S02]  /*26f0*/  SEL R3, RZ, 0x1, P0 ;  /* 0x00000001ff037807 */ /* 0x000fe40000000000 */
[----:B------:R-:W-:Y:S02]  /*2700*/  SEL R14, R14, RZ, P0 ;  /* 0x000000ff0e0e7207 */ /* 0x000fe40000000000 */
[----:B------:R-:W-:Y:S01]  /*2710*/  LOP3.LUT R12, R12, R3, RZ, 0x3c, !PT ;  /* 0x000000030c0c7212 */ /* 0x000fe200078e3cff */
[----:B------:R-:W-:Y:S06]  /*2720*/  @P2 BRA `(.L_x_39) ;  /* 0xffffffec00782947 */ /* 0x000fec000383ffff */
[----:B------:R-:W-:Y:S01]  /*2730*/  UIADD3 UR23, UPT, UPT, UR23, 0x18, URZ ;  /* 0x0000001817177890 */ /* 0x000fe2000fffe0ff */
[----:B------:R-:W-:-:S03]  /*2740*/  SHF.L.U32 R3, R15, 0x1f, RZ ;  /* 0x0000001f0f037819 */ /* 0x000fc600000006ff */
[----:B------:R-:W-:-:S09]  /*2750*/  ULEA UR4, UR29, UR23, 0x3 ;  /* 0x000000171d047291 */ /* 0x000fd2000f8e18ff */
[----:B------:R-:W1:Y:S02]  /*2760*/  SYNCS.PHASECHK.TRANS64.TRYWAIT P0, [UR4], R3 ;  /* 0x00000003ff0075a7 */ /* 0x000e640008001104 */
[----:B-1----:R-:W-:Y:S05]  /*2770*/  @!P0 BRA `(.L_x_40) ;  /* 0x0000005000ac8947 */ /* 0x002fea0003800000 */
.L_x_123:
[----:B------:R-:W-:-:S04]  /*2780*/  UIADD3 UR4, UPT, UPT, UR29, 0x1, URZ ;  /* 0x000000011d047890 */ /* 0x000fc8000fffe0ff */
[----:B------:R-:W-:-:S04]  /*2790*/  UISETP.NE.AND UP0, UPT, UR4, 0x3, UPT ;  /* 0x000000030400788c */ /* 0x000fc8000bf05270 */
[----:B------:R-:W-:Y:S02]  /*27a0*/  USEL UR6, URZ, 0x1, UP0 ;  /* 0x00000001ff067887 */ /* 0x000fe40008000000 */
[----:B------:R-:W-:-:S04]  /*27b0*/  USEL UR4, UR4, URZ, UP0 ;  /* 0x000000ff04047287 */ /* 0x000fc80008000000 */
[----:B------:R-:W-:Y:S01]  /*27c0*/  ULEA UR5, UR4, UR23, 0x3 ;  /* 0x0000001704057291 */ /* 0x000fe2000f8e18ff */
[----:B------:R-:W-:-:S04]  /*27d0*/  LOP3.LUT R15, R15, UR6, RZ, 0x3c, !PT ;  /* 0x000000060f0f7c12 */ /* 0x000fc8000f8e3cff */
[----:B-1----:R-:W-:-:S04]  /*27e0*/  SHF.L.U32 R3, R15, 0x1f, RZ ;  /* 0x0000001f0f037819 */ /* 0x002fc800000006ff */
[----:B------:R-:W1:Y:S02]  /*27f0*/  SYNCS.PHASECHK.TRANS64.TRYWAIT P0, [UR5], R3 ;  /* 0x00000003ff0075a7 */ /* 0x000e640008001105 */
[----:B-1----:R-:W-:Y:S05]  /*2800*/  @!P0 BRA `(.L_x_41) ;  /* 0x0000005000a08947 */ /* 0x002fea0003800000 */
.L_x_125:
[----:B------:R-:W-:-:S04]  /*2810*/  UIADD3 UR4, UPT, UPT, UR4, 0x1, URZ ;  /* 0x0000000104047890 */ /* 0x000fc8000fffe0ff */
[----:B------:R-:W-:-:S04]  /*2820*/  UISETP.NE.AND UP0, UPT, UR4, 0x3, UPT ;  /* 0x000000030400788c */ /* 0x000fc8000bf05270 */
[----:B------:R-:W-:Y:S02]  /*2830*/  USEL UR5, URZ, 0x1, UP0 ;  /* 0x00000001ff057887 */ /* 0x000fe40008000000 */
[----:B------:R-:W-:-:S04]  /*2840*/  USEL UR4, UR4, URZ, UP0 ;  /* 0x000000ff04047287 */ /* 0x000fc80008000000 */
[----:B------:R-:W-:Y:S01]  /*2850*/  ULEA UR4, UR4, UR23, 0x3 ;  /* 0x0000001704047291 */ /* 0x000fe2000f8e18ff */
[----:B-1----:R-:W-:-:S04]  /*2860*/  LOP3.LUT R3, R15, UR5, RZ, 0x3c, !PT ;  /* 0x000000050f037c12 */ /* 0x002fc8000f8e3cff */
[----:B------:R-:W-:Y:S01]  /*2870*/  SHF.L.U32 R3, R3, 0x1f, RZ ;  /* 0x0000001f03037819 */ /* 0x000fe200000006ff */
[----:B----4-:R-:W-:-:S07]  /*2880*/  IMAD.U32 R0, RZ, RZ, UR4 ;  /* 0x00000004ff007e24 */ /* 0x010fce000f8e00ff */
.L_x_42:
[----:B-1----:R1:W2:Y:S02]  /*2890*/  SYNCS.PHASECHK.TRANS64.TRYWAIT P0, [R0+URZ], R3 ;  /* 0x00000003000075a7 */ /* 0x0022a400080011ff */
[----:B--2---:R-:W-:Y:S05]  /*28a0*/  @!P0 NANOSLEEP.SYNCS 0x989680 ;  /* 0x009896800000895d */ /* 0x004fea0003900000 */
[----:B------:R-:W2:Y:S02]  /*28b0*/  @!P0 SYNCS.PHASECHK.TRANS64 P0, [R0+URZ], R3 ;  /* 0x00000003000085a7 */ /* 0x000ea400080010ff */
[----:B--2---:R-:W-:Y:S05]  /*28c0*/  @P0 EXIT ;  /* 0x000000000000094d */ /* 0x004fea0003800000 */
[----:B------:R-:W-:Y:S05]  /*28d0*/  BRA `(.L_x_42) ;  /* 0xfffffffc00ec7947 */ /* 0x000fea000383ffff */
.L_x_17:
[----:B------:R-:W-:-:S04]  /*28e0*/  UISETP.NE.AND UP1, UPT, UR53, URZ, UPT ;  /* 0x000000ff3500728c */ /* 0x000fc8000bf25270 */
[----:B------:R-:W-:-:S09]  /*28f0*/  UISETP.NE.OR UP1, UPT, UR10, 0x1, UP1 ;  /* 0x000000010a00788c */ /* 0x000fd20008f25670 */
[----:B------:R-:W-:Y:S05]  /*2900*/  BRA.U UP1, `(.L_x_43) ;  /* 0x0000000501487547 */ /* 0x000fea000b800000 */
[----:B------:R-:W-:Y:S01]  /*2910*/  ISETP.NE.AND P2, PT, R2, RZ, PT ;  /* 0x000000ff0200720c */ /* 0x000fe20003f45270 */
[----:B------:R-:W-:Y:S01]  /*2920*/  IMAD.MOV.U32 R12, RZ, RZ, 0x1 ;  /* 0x00000001ff0c7424 */ /* 0x000fe200078e00ff */
[----:B------:R-:W-:Y:S02]  /*2930*/  CS2R R10, SRZ ;  /* 0x00000000000a7805 */ /* 0x000fe4000001ff00 */
[----:B------:R-:W-:Y:S01]  /*2940*/  CS2R R8, SRZ ;  /* 0x0000000000087805 */ /* 0x000fe2000001ff00 */
[----:B------:R-:W-:Y:S01]  /*2950*/  UMOV UR6, 0x400 ;  /* 0x0000040000067882 */ /* 0x000fe20000000000 */
[----:B------:R-:W-:Y:S01]  /*2960*/  UMOV UR5, URZ ;  /* 0x000000ff00057c82 */ /* 0x000fe20008000000 */
[----:B------:R-:W-:-:S12]  /*2970*/  ULEA UR6, UR53, UR6, 0x18 ;  /* 0x0000000635067291 */ /* 0x000fd8000f8ec0ff */
.L_x_47:
[----:B------:R-:W-:Y:S02]  /*2980*/  LEA R0, R8, UR6, 0x3 ;  /* 0x0000000608007c11 */ /* 0x000fe4000f8e18ff */
[----:B------:R-:W-:-:S03]  /*2990*/  SHF.L.U32 R5, R9, 0x1f, RZ ;  /* 0x0000001f09057819 */ /* 0x000fc600000006ff */
[----:B------:R-:W-:Y:S01]  /*29a0*/  VIADD R4, R0, 0xe0 ;  /* 0x000000e000047836 */ /* 0x000fe20000000000 */
[----:B------:R-:W1:Y:S02]  /*29b0*/  SYNCS.PHASECHK.TRANS64.TRYWAIT P0, [R0+URZ+0xd0], R5 ;  /* 0x0000d005000075a7 */ /* 0x000e6400080011ff */
[----:B-1----:R-:W-:Y:S05]  /*29c0*/  @!P0 BRA `(.L_x_44) ;  /* 0x0000005000488947 */ /* 0x002fea0003800000 */
.L_x_126:
[----:B------:R-:W-:Y:S01]  /*29d0*/  ULEA UR4, UR5, UR6, 0x3 ;  /* 0x0000000605047291 */ /* 0x000fe2000f8e18ff */
[----:B------:R-:W-:Y:S02]  /*29e0*/  PRMT R4, RZ, 0x654, R4 ;  /* 0x00000654ff047816 */ /* 0x000fe40000000004 */
[----:B-1----:R-:W-:Y:S01]  /*29f0*/  SHF.L.U32 R5, R12, 0x1f, RZ ;  /* 0x0000001f0c057819 */ /* 0x002fe200000006ff */
[----:B------:R-:W-:Y:S01]  /*2a00*/  UIADD3 UR7, UPT, UPT, UR4, 0x70, URZ ;  /* 0x0000007004077890 */ /* 0x000fe2000fffe0ff */
[----:B------:R1:W-:Y:S05]  /*2a10*/  SYNCS.ARRIVE.TRANS64.RED.A1T0 RZ, [R4+URZ], RZ ;  /* 0x000000ff04ff79a7 */ /* 0x0003ea00081004ff */
[----:B------:R-:W-:Y:S01]  /*2a20*/  IMAD.U32 R7, RZ, RZ, UR7 ;  /* 0x00000007ff077e24 */ /* 0x000fe2000f8e00ff */
[----:B------:R-:W2:Y:S04]  /*2a30*/  SYNCS.PHASECHK.TRANS64.TRYWAIT P0, [UR4+0x80], R5 ;  /* 0x00008005ff0075a7 */ /* 0x000ea80008001104 */
[----:B------:R-:W-:Y:S01]  /*2a40*/  PRMT R6, R2, 0x654, R7 ;  /* 0x0000065402067816 */ /* 0x000fe20000000007 */
[----:B-1----:R-:W-:Y:S01]  /*2a50*/  @!P2 IMAD.MOV.U32 R4, RZ, RZ, 0x10 ;  /* 0x00000010ff04a424 */ /* 0x002fe200078e00ff */
[----:B--2---:R-:W-:Y:S06]  /*2a60*/  @!P0 BRA `(.L_x_45) ;  /* 0x0000005000348947 */ /* 0x004fec0003800000 */
.L_x_128:
[----:B------:R-:W-:Y:S01]  /*2a70*/  ULEA UR8, UR5, UR6, 0x4 ;  /* 0x0000000605087291 */ /* 0x000fe2000f8e20ff */
[----:B------:R-:W-:Y:S01]  /*2a80*/  SEL R3, R6, R3, !P2 ;  /* 0x0000000306037207 */ /* 0x000fe20005000000 */
[----:B------:R-:W-:Y:S01]  /*2a90*/  UIADD3 UR9, UPT, UPT, UR4, 0x70, URZ ;  /* 0x0000007004097890 */ /* 0x000fe2000fffe0ff */
[----:B-1----:R-:W-:Y:S01]  /*2aa0*/  LEA R0, R11, UR6, 0x3 ;  /* 0x000000060b007c11 */ /* 0x002fe2000f8e18ff */
[----:B------:R-:W-:Y:S01]  /*2ab0*/  UIADD3 UR8, UPT, UPT, UR8, 0x100, URZ ;  /* 0x0000010008087890 */ /* 0x000fe2000fffe0ff */
[----:B------:R-:W-:Y:S01]  /*2ac0*/  SHF.L.U32 R5, R10, 0x1f, RZ ;  /* 0x0000001f0a057819 */ /* 0x000fe200000006ff */
[----:B------:R1:W-:Y:S01]  /*2ad0*/  @!P2 SYNCS.ARRIVE.TRANS64.RED RZ, [R3+URZ], R4 ;  /* 0x0000000403ffa9a7 */ /* 0x0003e200080004ff */
[----:B------:R-:W-:Y:S01]  /*2ae0*/  UIADD3 UR4, UPT, UPT, UR5, 0x1, URZ ;  /* 0x0000000105047890 */ /* 0x000fe2000fffe0ff */
[----:B------:R-:W-:-:S03]  /*2af0*/  VIADD R8, R8, 0x1 ;  /* 0x0000000108087836 */ /* 0x000fc60000000000 */
[----:B------:R-:W-:Y:S02]  /*2b00*/  UISETP.NE.AND UP0, UPT, UR4, 0x2, UPT ;  /* 0x000000020400788c */ /* 0x000fe4000bf05270 */
[----:B------:R-:W-:Y:S06]  /*2b10*/  UGETNEXTWORKID.BROADCAST [UR8], [UR9] ;  /* 0x00000000080073ca */ /* 0x000fec0008000100 */
[----:B------:R-:W-:Y:S01]  /*2b20*/  USEL UR7, URZ, 0x1, UP0 ;  /* 0x00000001ff077887 */ /* 0x000fe20008000000 */
[----:B------:R-:W-:Y:S01]  /*2b30*/  ISETP.NE.AND P0, PT, R8, 0x2, PT ;  /* 0x000000020800780c */ /* 0x000fe20003f05270 */
[----:B------:R-:W-:Y:S01]  /*2b40*/  USEL UR5, UR4, URZ, UP0 ;  /* 0x000000ff04057287 */ /* 0x000fe20008000000 */
[----:B------:R-:W2:Y:S03]  /*2b50*/  SYNCS.PHASECHK.TRANS64.TRYWAIT P1, [R0+URZ+0x70], R5 ;  /* 0x00007005000075a7 */ /* 0x000ea600080211ff */
[----:B------:R-:W-:Y:S01]  /*2b60*/  LOP3.LUT R12, R12, UR7, RZ, 0x3c, !PT ;  /* 0x000000070c0c7c12 */ /* 0x000fe2000f8e3cff */
[----:B-12---:R-:W-:Y:S07]  /*2b70*/  @!P1 BRA `(.L_x_46) ;  /* 0x0000005000089947 */ /* 0x006fee0003800000 */
.L_x_129:
[C---:B------:R-:W-:Y:S01]  /*2b80*/  LEA R4, R11.reuse, UR6, 0x4 ;  /* 0x000000060b047c11 */ /* 0x040fe2000f8e20ff */
[----:B-1----:R-:W-:Y:S01]  /*2b90*/  VIADD R0, R0, 0x80 ;  /* 0x0000008000007836 */ /* 0x002fe20000000000 */
[----:B------:R-:W-:Y:S01]  /*2ba0*/  SEL R8, R8, RZ, P0 ;  /* 0x000000ff08087207 */ /* 0x000fe20000000000 */
[----:B------:R-:W-:-:S03]  /*2bb0*/  VIADD R11, R11, 0x1 ;  /* 0x000000010b0b7836 */ /* 0x000fc60000000000 */
[----:B------:R-:W1:Y:S01]  /*2bc0*/  LDS.128 R4, [R4+0x100] ;  /* 0x0001000004047984 */ /* 0x000e620000000c00 */
[----:B------:R-:W-:Y:S02]  /*2bd0*/  PRMT R0, RZ, 0x654, R0 ;  /* 0x00000654ff007816 */ /* 0x000fe40000000000 */
[C---:B------:R-:W-:Y:S01]  /*2be0*/  ISETP.NE.AND P1, PT, R11.reuse, 0x2, PT ;  /* 0x000000020b00780c */ /* 0x040fe20003f25270 */
[----:B------:R-:W-:Y:S01]  /*2bf0*/  @!PT LDS RZ, [RZ] ;  /* 0x00000000fffff984 */ /* 0x000fe20000000800 */
[----:B------:R-:W-:Y:S01]  /*2c00*/  @!PT LDS RZ, [RZ] ;  /* 0x00000000fffff984 */ /* 0x000fe20000000800 */
[----:B------:R-:W-:Y:S01]  /*2c10*/  @!PT LDS RZ, [RZ] ;  /* 0x00000000fffff984 */ /* 0x000fe20000000800 */
[----:B------:R-:W-:Y:S01]  /*2c20*/  @!PT LDS RZ, [RZ] ;  /* 0x00000000fffff984 */ /* 0x000fe20000000800 */
[----:B------:R2:W-:Y:S06]  /*2c30*/  MEMBAR.ALL.CTA ;  /* 0x0000000000007992 */ /* 0x0005ec0000008000 */
[----:B--2---:R-:W2:Y:S01]  /*2c40*/  FENCE.VIEW.ASYNC.S ;  /* 0x00000000000073c6 */ /* 0x004ea20000000000 */
[----:B------:R-:W-:Y:S01]  /*2c50*/  SEL R11, R11, RZ, P1 ;  /* 0x000000ff0b0b7207 */ /* 0x000fe20000800000 */
[----:B--2---:R2:W-:Y:S01]  /*2c60*/  SYNCS.ARRIVE.TRANS64.RED.A1T0 RZ, [R0+URZ], RZ ;  /* 0x000000ff00ff79a7 */ /* 0x0045e200081004ff */
[----:B-1----:R-:W-:-:S02]  /*2c70*/  LOP3.LUT P3, RZ, R6, 0x1, RZ, 0xc0, !PT ;  /* 0x0000000106ff7812 */ /* 0x002fc4000786c0ff */
[----:B------:R-:W-:-:S04]  /*2c80*/  SEL R5, RZ, 0x1, P1 ;  /* 0x00000001ff057807 */ /* 0x000fc80000800000 */
[----:B------:R-:W-:Y:S02]  /*2c90*/  LOP3.LUT R10, R10, R5, RZ, 0x3c, !PT ;  /* 0x000000050a0a7212 */ /* 0x000fe400078e3cff */
[----:B--2---:R-:W-:-:S04]  /*2ca0*/  SEL R0, RZ, 0x1, P0 ;  /* 0x00000001ff007807 */ /* 0x004fc80000000000 */
[----:B------:R-:W-:Y:S01]  /*2cb0*/  LOP3.LUT R9, R9, R0, RZ, 0x3c, !PT ;  /* 0x0000000009097212 */ /* 0x000fe200078e3cff */
[----:B------:R-:W-:Y:S06]  /*2cc0*/  @P3 BRA `(.L_x_47) ;  /* 0xfffffffc002c3947 */ /* 0x000fec000383ffff */
[----:B------:R-:W-:Y:S01]  /*2cd0*/  ULEA UR4, UR5, UR6, 0x3 ;  /* 0x0000000605047291 */ /* 0x000fe2000f8e18ff */
[----:B------:R-:W-:-:S08]  /*2ce0*/  SHF.L.U32 R3, R12, 0x1f, RZ ;  /* 0x0000001f0c037819 */ /* 0x000fd000000006ff */
[----:B------:R-:W1:Y:S02]  /*2cf0*/  SYNCS.PHASECHK.TRANS64 P0, [UR4+0x80], R3 ;  /* 0x00008003ff0075a7 */ /* 0x000e640008001004 */
[----:B-1----:R-:W-:Y:S05]  /*2d00*/  @P0 BRA `(.L_x_48) ;  /* 0x0000000000080947 */ /* 0x002fea0003800000 */
[----:B------:R-:W1:Y:S02]  /*2d10*/  SYNCS.PHASECHK.TRANS64.TRYWAIT P0, [UR4+0x80], R3 ;  /* 0x00008003ff0075a7 */ /* 0x000e640008001104 */
[----:B-1----:R-:W-:Y:S05]  /*2d20*/  @!P0 BRA `(.L_x_49) ;  /* 0x0000004c00b08947 */ /* 0x002fea0003800000 */
.L_x_48:
[----:B------:R-:W-:-:S04]  /*2d30*/  UIADD3 UR7, UPT, UPT, UR5, 0x1, URZ ;  /* 0x0000000105077890 */ /* 0x000fc8000fffe0ff */
[----:B------:R-:W-:-:S04]  /*2d40*/  UISETP.NE.AND UP0, UPT, UR7, 0x2, UPT ;  /* 0x000000020700788c */ /* 0x000fc8000bf05270 */
[----:B------:R-:W-:Y:S02]  /*2d50*/  USEL UR8, URZ, 0x1, UP0 ;  /* 0x00000001ff087887 */ /* 0x000fe40008000000 */
[----:B------:R-:W-:-:S04]  /*2d60*/  USEL UR7, UR7, URZ, UP0 ;  /* 0x000000ff07077287 */ /* 0x000fc80008000000 */
[----:B------:R-:W-:Y:S01]  /*2d70*/  ULEA UR7, UR7, UR6, 0x3 ;  /* 0x0000000607077291 */ /* 0x000fe2000f8e18ff */
[----:B-1----:R-:W-:-:S04]  /*2d80*/  LOP3.LUT R3, R12, UR8, RZ, 0x3c, !PT ;  /* 0x000000080c037c12 */ /* 0x002fc8000f8e3cff */
[----:B------:R-:W-:-:S04]  /*2d90*/  SHF.L.U32 R0, R3, 0x1f, RZ ;  /* 0x0000001f03007819 */ /* 0x000fc800000006ff */
[----:B------:R-:W1:Y:S02]  /*2da0*/  SYNCS.PHASECHK.TRANS64 P0, [UR7+0x80], R0 ;  /* 0x00008000ff0075a7 */ /* 0x000e640008001007 */
[----:B-1----:R-:W-:Y:S05]  /*2db0*/  @P0 EXIT ;  /* 0x000000000000094d */ /* 0x002fea0003800000 */
[----:B------:R-:W-:Y:S02]  /*2dc0*/  SHF.L.U32 R3, R3, 0x1f, RZ ;  /* 0x0000001f03037819 */ /* 0x000fe400000006ff */
[----:B------:R-:W-:-:S07]  /*2dd0*/  MOV R0, UR7 ;  /* 0x0000000700007c02 */ /* 0x000fce0008000f00 */
.L_x_50:
[----:B-1----:R1:W2:Y:S02]  /*2de0*/  SYNCS.PHASECHK.TRANS64.TRYWAIT P0, [R0+URZ+0x80], R3 ;  /* 0x00008003000075a7 */ /* 0x0022a400080011ff */
[----:B--2---:R-:W-:Y:S05]  /*2df0*/  @!P0 NANOSLEEP.SYNCS 0x989680 ;  /* 0x009896800000895d */ /* 0x004fea0003900000 */
[----:B------:R-:W2:Y:S02]  /*2e00*/  @!P0 SYNCS.PHASECHK.TRANS64 P0, [R0+URZ+0x80], R3 ;  /* 0x00008003000085a7 */ /* 0x000ea400080010ff */
[----:B--2---:R-:W-:Y:S05]  /*2e10*/  @P0 EXIT ;  /* 0x000000000000094d */ /* 0x004fea0003800000 */
[----:B------:R-:W-:Y:S05]  /*2e20*/  BRA `(.L_x_50) ;  /* 0xfffffffc00ec7947 */ /* 0x000fea000383ffff */
.L_x_43:
[----:B------:R-:W-:-:S09]  /*2e30*/  UISETP.NE.AND UP1, UPT, UR10, URZ, UPT ;  /* 0x000000ff0a00728c */ /* 0x000fd2000bf25270 */
[----:B------:R-:W-:Y:S05]  /*2e40*/  BRA.U UP1, `(.L_x_51) ;  /* 0x0000001101f47547 */ /* 0x000fea000b800000 */
[----:B------:R-:W-:Y:S01]  /*2e50*/  UMOV UR4, 0x40 ;  /* 0x0000004000047882 */ /* 0x000fe20000000000 */
[----:B------:R-:W-:Y:S01]  /*2e60*/  NOP ;  /* 0x0000000000007918 */ /* 0x000fe20000000000 */
[----:B------:R-:W-:Y:S01]  /*2e70*/  ULEA UR5, UR53, UR4, 0x18 ;  /* 0x0000000435057291 */ /* 0x000fe2000f8ec0ff */
[----:B------:R-:W-:Y:S02]  /*2e80*/  UMOV UR6, 0x400 ;  /* 0x0000040000067882 */ /* 0x000fe40000000000 */
[----:B------:R-:W-:-:S06]  /*2e90*/  ULEA UR6, UR53, UR6, 0x18 ;  /* 0x0000000635067291 */ /* 0x000fcc000f8ec0ff */
[----:B------:R-:W1:Y:S02]  /*2ea0*/  LDS.U8 R0, [UR5+0x1c] ;  /* 0x00001c05ff007984 */ /* 0x000e640008000000 */
[----:B-1----:R-:W-:-:S13]  /*2eb0*/  ISETP.NE.AND P0, PT, R0, RZ, PT ;  /* 0x000000ff0000720c */ /* 0x002fda0003f05270 */
[----:B------:R-:W-:Y:S05]  /*2ec0*/  @P0 BRA `(.L_x_52) ;  /* 0x0000000000580947 */ /* 0x000fea0003800000 */
[----:B------:R-:W-:-:S13]  /*2ed0*/  ELECT P0, URZ, PT ;  /* 0x0000000000ff782f */ /* 0x000fda0003800000 */
[----:B------:R-:W-:Y:S05]  /*2ee0*/  @!P0 BRA `(.L_x_53) ;  /* 0x0000000000608947 */ /* 0x000fea0003800000 */
[----:B------:R-:W-:Y:S01]  /*2ef0*/  UMOV UR4, 0x10 ;  /* 0x0000001000047882 */ /* 0x000fe20000000000 */
[----:B------:R-:W-:Y:S01]  /*2f00*/  HFMA2 R0, -RZ, RZ, 0, 5.9604644775390625e-08 ;  /* 0x00000001ff007431 */ /* 0x000fe200000001ff */
[----:B------:R-:W-:-:S03]  /*2f10*/  MOV R2, 0xffff ;  /* 0x0000ffff00027802 */ /* 0x000fc60000000f00 */
[----:B------:R-:W-:Y:S04]  /*2f20*/  DEPBAR.LE SB1, 0x36 ;  /* 0x00009d800000791a */ /* 0x000fe80000000000 */
[----:B------:R-:W1:Y:S02]  /*2f30*/  UTCATOMSWS.FIND_AND_SET.ALIGN UP0, UR4, UR4 ;  /* 0x00000004000475e3 */ /* 0x000e640008000800 */
[----:B-1----:R-:W-:Y:S01]  /*2f40*/  MOV R3, UR4 ;  /* 0x0000000400037c02 */ /* 0x002fe20008000f00 */
[----:B------:R-:W-:Y:S06]  /*2f50*/  BRA.U UP0, `(.L_x_54) ;  /* 0x0000000100187547 */ /* 0x000fec000b800000 */
.L_x_55:
[----:B------:R-:W-:Y:S05]  /*2f60*/  NANOSLEEP 0x64 ;  /* 0x000000640000795d */ /* 0x000fea0003800000 */
[----:B------:R-:W-:-:S05]  /*2f70*/  UMOV UR4, 0x10 ;  /* 0x0000001000047882 */ /* 0x000fca0000000000 */
[----:B------:R-:W-:Y:S04]  /*2f80*/  DEPBAR.LE SB1, 0x36 ;  /* 0x00009d800000791a */ /* 0x000fe80000000000 */
[----:B------:R-:W1:Y:S02]  /*2f90*/  UTCATOMSWS.FIND_AND_SET.ALIGN UP0, UR4, UR4 ;  /* 0x00000004000475e3 */ /* 0x000e640008000800 */
[----:B-1----:R-:W-:Y:S01]  /*2fa0*/  MOV R3, UR4 ;  /* 0x0000000400037c02 */ /* 0x002fe20008000f00 */
[----:B------:R-:W-:Y:S05]  /*2fb0*/  BRA.U !UP0, `(.L_x_55) ;  /* 0xfffffffd08e87547 */ /* 0x000fea000b83ffff */
.L_x_54:
[-C--:B------:R-:W-:Y:S02]  /*2fc0*/  SHF.L.U32 R2, R2, R3.reuse, RZ ;  /* 0x0000000302027219 */ /* 0x080fe400000006ff */
[----:B------:R-:W-:Y:S01]  /*2fd0*/  SHF.L.U32 R0, R0, R3, RZ ;  /* 0x0000000300007219 */ /* 0x000fe200000006ff */
[----:B------:R-:W-:Y:S02]  /*2fe0*/  IMAD.SHL.U32 R3, R3, 0x20, RZ ;  /* 0x0000002003037824 */ /* 0x000fe400078e00ff */
[----:B------:R1:W-:Y:S04]  /*2ff0*/  ATOMS.OR RZ, [UR5+0x14], R2 ;  /* 0x00001402ffff798c */ /* 0x0003e8000b000005 */
[----:B------:R1:W-:Y:S04]  /*3000*/  ATOMS.OR RZ, [UR5+0x18], R0 ;  /* 0x00001800ffff798c */ /* 0x0003e8000b000005 */
[----:B------:R1:W-:Y:S01]  /*3010*/  STS [UR6+0x120], R3 ;  /* 0x00012003ff007988 */ /* 0x0003e20008000806 */
[----:B------:R-:W-:Y:S05]  /*3020*/  BRA `(.L_x_53) ;  /* 0x0000000000107947 */ /* 0x000fea0003800000 */
.L_x_52:
[----:B------:R-:W-:Y:S02]  /*3030*/  MOV R0, 0xffffffff ;  /* 0xffffffff00007802 */ /* 0x000fe40000000f00 */
[----:B------:R-:W-:-:S03]  /*3040*/  MOV R2, 0x3070 ;  /* 0x0000307000027802 */ /* 0x000fc60000000f00 */
[----:B------:R1:W-:Y:S04]  /*3050*/  STS [UR6+0x120], R0 ;  /* 0x00012000ff007988 */ /* 0x0003e80008000806 */
[----:B-1-3-5:R-:W-:Y:S05]  /*3060*/  CALL.REL.NOINC `($__internal_1_$__cuda_sm10x_tcgen05_guardrail_trap_phase_invalid_during_alloc) ;  /* 0x0000005000847944 */ /* 0x02afea0003c00000 */
.L_x_53:
[----:B------:R-:W-:Y:S05]  /*3070*/  WARPSYNC.ALL ;  /* 0x0000000000007948 */ /* 0x000fea0003800000 */
[----:B------:R-:W2:Y:S01]  /*3080*/  S2UR UR4, SR_CgaCtaId ;  /* 0x00000000000479c3 */ /* 0x000ea20000008800 */
[----:B------:R-:W-:Y:S01]  /*3090*/  UMOV UR71, 0x400 ;  /* 0x0000040000477882 */ /* 0x000fe20000000000 */
[----:B------:R-:W-:-:S06]  /*30a0*/  NOP ;  /* 0x0000000000007918 */ /* 0x000fcc0000000000 */
[----:B------:R-:W-:Y:S06]  /*30b0*/  BAR.ARV 0x6, 0xa0 ;  /* 0x0182800000007b1d */ /* 0x000fec0000002000 */
[----:B------:R-:W4:Y:S01]  /*30c0*/  LDCU UR5, c[0x0][0x38c] ;  /* 0x00007180ff0577ac */ /* 0x000f220008000800 */
[----:B------:R-:W-:Y:S01]  /*30d0*/  IMAD.MOV.U32 R11, RZ, RZ, 0x1 ;  /* 0x00000001ff0b7424 */ /* 0x000fe200078e00ff */
[----:B------:R-:W-:Y:S01]  /*30e0*/  CS2R R8, SRZ ;  /* 0x0000000000087805 */ /* 0x000fe2000001ff00 */
[----:B------:R-:W-:Y:S01]  /*30f0*/  IMAD.MOV.U32 R10, RZ, RZ, RZ ;  /* 0x000000ffff0a7224 */ /* 0x000fe200078e00ff */
[----:B------:R-:W3:Y:S01]  /*3100*/  LDCU UR7, c[0x0][0x38c] ;  /* 0x00007180ff0777ac */ /* 0x000ee20008000800 */
[----:B------:R-:W-:Y:S01]  /*3110*/  UMOV UR74, URZ ;  /* 0x000000ff004a7c82 */ /* 0x000fe20008000000 */
[----:B------:R-:W-:Y:S01]  /*3120*/  UMOV UR9, URZ ;  /* 0x000000ff00097c82 */ /* 0x000fe20008000000 */
[----:B--2---:R-:W-:Y:S01]  /*3130*/  ULEA UR71, UR4, UR71, 0x18 ;  /* 0x0000004704477291 */ /* 0x004fe2000f8ec0ff */
[----:B------:R-:W-:Y:S01]  /*3140*/  UMOV UR76, 0x0 ;  /* 0x00000000004c7882 */ /* 0x000fe20000000000 */
[----:B------:R-:W-:-:S02]  /*3150*/  UMOV UR77, 0x4100910 ;  /* 0x04100910004d7882 */ /* 0x000fc40000000000 */
[----:B------:R-:W-:Y:S02]  /*3160*/  UIADD3 UR6, UPT, UPT, UR71, 0x1e800, URZ ;  /* 0x0001e80047067890 */ /* 0x000fe4000fffe0ff */
[----:B----4-:R-:W-:-:S03]  /*3170*/  UIADD3 UR5, UPT, UPT, UR5, 0x7f, URZ ;  /* 0x0000007f05057890 */ /* 0x010fc6000fffe0ff */
[----:B-1----:R-:W1:Y:S01]  /*3180*/  LDS R0, [UR71+0x120] ;  /* 0x00012047ff007984 */ /* 0x002e620008000800 */
[----:B------:R-:W-:Y:S02]  /*3190*/  USHF.R.S32.HI UR4, URZ, 0x1f, UR5 ;  /* 0x0000001fff047899 */ /* 0x000fe40008011405 */
[----:B---3--:R-:W-:Y:S02]  /*31a0*/  UISETP.GE.AND UP3, UPT, UR7, 0x1, UPT ;  /* 0x000000010700788c */ /* 0x008fe4000bf66270 */
[----:B------:R-:W-:Y:S02]  /*31b0*/  ULEA.HI UR4, UR4, UR5, URZ, 0x7 ;  /* 0x0000000504047291 */ /* 0x000fe4000f8f38ff */
[----:B------:R-:W-:Y:S02]  /*31c0*/  UIADD3 UR5, UPT, UPT, UR71, 0x6800, URZ ;  /* 0x0000680047057890 */ /* 0x000fe4000fffe0ff */
[----:B------:R-:W-:Y:S02]  /*31d0*/  USHF.R.S32.HI UR8, URZ, 0x7, UR4 ;  /* 0x00000007ff087899 */ /* 0x000fe40008011404 */
[----:B------:R-:W-:-:S02]  /*31e0*/  USHF.R.U32.HI UR4, URZ, 0x4, UR6 ;  /* 0x00000004ff047899 */ /* 0x000fc40008011606 */
[----:B------:R-:W-:Y:S02]  /*31f0*/  UISETP.LT.AND UP0, UPT, UR8, 0x1, UPT ;  /* 0x000000010800788c */ /* 0x000fe4000bf01270 */
[----:B------:R-:W-:Y:S01]  /*3200*/  IMAD.U32 R12, RZ, RZ, UR8 ;  /* 0x00000008ff0c7e24 */ /* 0x000fe2000f8e00ff */
[----:B------:R-:W-:Y:S02]  /*3210*/  ULOP3.LUT UR4, UR4, 0x3fff, URZ, 0xc0, !UPT ;  /* 0x00003fff04047892 */ /* 0x000fe4000f8ec0ff */
[----:B------:R-:W-:Y:S02]  /*3220*/  USEL UR6, UR8, 0x1, !UP0 ;  /* 0x0000000108067887 */ /* 0x000fe4000c000000 */
[----:B------:R-:W-:Y:S02]  /*3230*/  ULOP3.LUT UR73, UR4, 0x10000, URZ, 0xfc, !UPT ;  /* 0x0001000004497892 */ /* 0x000fe4000f8efcff */
[----:B------:R-:W-:Y:S02]  /*3240*/  UIADD3 UR4, UPT, UPT, -UR6, URZ, URZ ;  /* 0x000000ff06047290 */ /* 0x000fe4000fffe1ff */
[----:B------:R-:W-:-:S04]  /*3250*/  USHF.R.U32.HI UR5, URZ, 0x4, UR5 ;  /* 0x00000004ff057899 */ /* 0x000fc80008011605 */
[----:B------:R-:W-:Y:S01]  /*3260*/  ULOP3.LUT UR5, UR5, 0x3fff, URZ, 0xc0, !UPT ;  /* 0x00003fff05057892 */ /* 0x000fe2000f8ec0ff */
[----:B------:R-:W-:-:S03]  /*3270*/  MOV R13, UR4 ;  /* 0x00000004000d7c02 */ /* 0x000fc60008000f00 */
[----:B------:R-:W-:Y:S01]  /*3280*/  ULOP3.LUT UR72, UR5, 0x10000, URZ, 0xfc, !UPT ;  /* 0x0001000005487892 */ /* 0x000fe2000f8efcff */
[----:B-1----:R-:W-:-:S13]  /*3290*/  R2UR UR8, R0 ;  /* 0x00000000000872ca */ /* 0x002fda00000e0000 */
[----:B------:R-:W-:-:S07]  /*32a0*/  MOV R14, UR8 ;  /* 0x00000008000e7c02 */ /* 0x000fce0008000f00 */
.L_x_62:
[----:B------:R-:W-:Y:S02]  /*32b0*/  LEA R0, R10, UR71, 0x3 ;  /* 0x000000470a007c11 */ /* 0x000fe4000f8e18ff */
[----:B------:R-:W-:Y:S02]  /*32c0*/  SHF.L.U32 R5, R9, 0x1f, RZ ;  /* 0x0000001f09057819 */ /* 0x000fe400000006ff */
[----:B------:R-:W-:Y:S01]  /*32d0*/  PLOP3.LUT P0, PT, PT, PT, UP3, 0x80, 0x8 ;  /* 0x000000000008781c */ /* 0x000fe20003f0f038 */
[----:B------:R-:W-:Y:S01]  /*32e0*/  VIADD R3, R0, 0x80 ;  /* 0x0000008000037836 */ /* 0x000fe20000000000 */
[----:B-1----:R-:W1:Y:S02]  /*32f0*/  SYNCS.PHASECHK.TRANS64.TRYWAIT P1, [R0+URZ+0x70], R5 ;  /* 0x00007005000075a7 */ /* 0x002e6400080211ff */
[----:B-1----:R-:W-:Y:S09]  /*3300*/  @!P1 BRA `(.L_x_56) ;  /* 0x0000004800509947 */ /* 0x002ff20003800000 */
.L_x_131:
[----:B------:R-:W-:Y:S01]  /*3310*/  LEA R4, R10, UR71, 0x4 ;  /* 0x000000470a047c11 */ /* 0x000fe2000f8e20ff */
[----:B------:R-:W-:Y:S01]  /*3320*/  @UP3 ULEA UR4, UR9, UR71, 0x3 ;  /* 0x0000004709043291 */ /* 0x000fe2000f8e18ff */
[----:B------:R-:W-:Y:S01]  /*3330*/  PLOP3.LUT P2, PT, PT, PT, PT, 0x80, 0x8 ;  /* 0x000000000008781c */ /* 0x000fe20003f4f070 */
[----:B------:R-:W-:Y:S01]  /*3340*/  ULEA UR75, UR74, UR71, 0x3 ;  /* 0x000000474a4b7291 */ /* 0x000fe2000f8e18ff */
[----:B------:R-:W-:Y:S02]  /*3350*/  PRMT R3, RZ, 0x654, R3 ;  /* 0x00000654ff037816 */ /* 0x000fe40000000003 */
[----:B-1----:R-:W1:Y:S01]  /*3360*/  LDS.128 R4, [R4+0x100] ;  /* 0x0001000004047984 */ /* 0x002e620000000c00 */
[----:B------:R-:W-:Y:S02]  /*3370*/  @P0 SHF.L.U32 R2, R8, 0x1f, RZ ;  /* 0x0000001f08020819 */ /* 0x000fe400000006ff */
[----:B------:R-:W-:Y:S01]  /*3380*/  SHF.L.U32 R0, R11, 0x1f, RZ ;  /* 0x0000001f0b007819 */ /* 0x000fe200000006ff */
[----:B------:R-:W-:Y:S01]  /*3390*/  @!PT LDS RZ, [RZ] ;  /* 0x00000000fffff984 */ /* 0x000fe20000000800 */
[----:B------:R-:W-:Y:S01]  /*33a0*/  @!PT LDS RZ, [RZ] ;  /* 0x00000000fffff984 */ /* 0x000fe20000000800 */
[----:B------:R-:W-:Y:S01]  /*33b0*/  @!PT LDS RZ, [RZ] ;  /* 0x00000000fffff984 */ /* 0x000fe20000000800 */
[----:B------:R-:W-:Y:S01]  /*33c0*/  @!PT LDS RZ, [RZ] ;  /* 0x00000000fffff984 */ /* 0x000fe20000000800 */
[----:B------:R2:W-:Y:S06]  /*33d0*/  MEMBAR.ALL.CTA ;  /* 0x0000000000007992 */ /* 0x0005ec0000008000 */
[----:B--2---:R-:W2:Y:S01]  /*33e0*/  FENCE.VIEW.ASYNC.S ;  /* 0x00000000000073c6 */ /* 0x004ea20000000000 */
[----:B------:R-:W-:Y:S01]  /*33f0*/  R2UR UR6, R14 ;  /* 0x000000000e0672ca */ /* 0x000fe200000e0000 */
[----:B--2---:R2:W-:Y:S01]  /*3400*/  SYNCS.ARRIVE.TRANS64.RED.A1T0 RZ, [R3+URZ], RZ ;  /* 0x000000ff03ff79a7 */ /* 0x0045e200081004ff */
[----:B------:R2:W3:Y:S01]  /*3410*/  @P0 SYNCS.PHASECHK.TRANS64.TRYWAIT P2, [UR4], R2 ;  /* 0x00000002ff0005a7 */ /* 0x0004e20008041104 */
[----:B------:R-:W-:Y:S01]  /*3420*/  ULEA.HI UR4, UR74, UR74, URZ, 0x1 ;  /* 0x0000004a4a047291 */ /* 0x000fe2000f8f08ff */
[----:B-1----:R-:W-:-:S03]  /*3430*/  LOP3.LUT P1, RZ, R6, 0x1, RZ, 0xc0, !PT ;  /* 0x0000000106ff7812 */ /* 0x002fc6000782c0ff */
[----:B------:R-:W-:Y:S02]  /*3440*/  USHF.L.U32 UR5, UR4, 0x5, URZ ;  /* 0x0000000504057899 */ /* 0x000fe400080006ff */
[----:B------:R-:W-:Y:S02]  /*3450*/  ULOP3.LUT UR8, UR4, 0xffe, URZ, 0xc0, !UPT ;  /* 0x00000ffe04087892 */ /* 0x000fe4000f8ec0ff */
[----:B------:R-:W-:Y:S02]  /*3460*/  ULOP3.LUT UR4, UR5, 0xffffffc0, URZ, 0xc0, !UPT ;  /* 0xffffffc005047892 */ /* 0x000fe4000f8ec0ff */
[----:B------:R-:W-:Y:S02]  /*3470*/  UIADD3 UR8, UPT, UPT, -UR8, UR74, URZ ;  /* 0x0000004a08087290 */ /* 0x000fe4000fffe1ff */
[----:B------:R-:W-:Y:S01]  /*3480*/  UIADD3 UR4, UPT, UPT, UR6, UR4, URZ ;  /* 0x0000000406047290 */ /* 0x000fe2000fffe0ff */
[----:B------:R-:W1:Y:S03]  /*3490*/  SYNCS.PHASECHK.TRANS64.TRYWAIT P0, [UR75+0xb0], R0 ;  /* 0x0000b000ff0075a7 */ /* 0x000e66000800114b */
[----:B------:R-:W-:Y:S01]  /*34a0*/  ULEA UR8, UR8, UR4, 0x14 ;  /* 0x0000000408087291 */ /* 0x000fe2000f8ea0ff */
[----:B-123--:R-:W-:Y:S11]  /*34b0*/  @!P0 BRA `(.L_x_57) ;  /* 0x0000004400f88947 */ /* 0x00eff60003800000 */
.L_x_133:
[----:B------:R-:W-:Y:S01]  /*34c0*/  IADD3 R10, PT, PT, R10, 0x1, RZ ;  /* 0x000000010a0a7810 */ /* 0x000fe20007ffe0ff */
[----:B------:R-:W-:Y:S06]  /*34d0*/  BRA.U !UP3, `(.L_x_58) ;  /* 0x000000050bec7547 */ /* 0x000fec000b800000 */
[----:B------:R-:W-:Y:S01]  /*34e0*/  R2UR UR69, R13 ;  /* 0x000000000d4572ca */ /* 0x000fe200000e0000 */
[----:B------:R-:W-:Y:S01]  /*34f0*/  UPLOP3.LUT UP4, UPT, UPT, UPT, UPT, 0x40, 0x4 ;  /* 0x000000000004789c */ /* 0x000fe20003f8e870 */
[----:B------:R-:W-:Y:S01]  /*3500*/  R2UR UR68, R12 ;  /* 0x000000000c4472ca */ /* 0x000fe200000e0000 */
[----:B------:R-:W-:-:S14]  /*3510*/  UMOV UR7, UR9 ;  /* 0x0000000900077c82 */ /* 0x000fdc0008000000 */
.L_x_61:
[----:B------:R-:W-:Y:S02]  /*3520*/  UIADD3 UR69, UPT, UPT, UR69, 0x1, URZ ;  /* 0x0000000145457890 */ /* 0x000fe4000fffe0ff */
[----:B--2---:R-:W-:Y:S02]  /*3530*/  ULEA UR5, UR7, UR71, 0x3 ;  /* 0x0000004707057291 */ /* 0x004fe4000f8e18ff */
[----:B------:R-:W-:Y:S01]  /*3540*/  UISETP.NE.AND UP0, UPT, UR69, URZ, UPT ;  /* 0x000000ff4500728c */ /* 0x000fe2000bf05270 */
[----:B------:R-:W-:Y:S10]  /*3550*/  @P2 BRA `(.L_x_59) ;  /* 0x00000000000c2947 */ /* 0x000ff40003800000 */
[----:B-1----:R-:W-:Y:S04]  /*3560*/  SHF.L.U32 R3, R8, 0x1f, RZ ;  /* 0x0000001f08037819 */ /* 0x002fe800000006ff */
[----:B------:R-:W1:Y:S02]  /*3570*/  SYNCS.PHASECHK.TRANS64.TRYWAIT P0, [UR5], R3 ;  /* 0x00000003ff0075a7 */ /* 0x000e640008001105 */
[----:B-1----:R-:W-:Y:S05]  /*3580*/  @!P0 BRA `(.L_x_60) ;  /* 0x0000004400dc8947 */ /* 0x002fea0003800000 */
.L_x_59:
[----:B------:R-:W-:Y:S01]  /*3590*/  UISETP.NE.AND UP1, UPT, UR68, 0x1, UPT ;  /* 0x000000014400788c */ /* 0x000fe2000bf25270 */
[----:B------:R-:W-:Y:S01]  /*35a0*/  PLOP3.LUT P2, PT, PT, PT, PT, 0x80, 0x8 ;  /* 0x000000000008781c */ /* 0x000fe20003f4f070 */
[----:B------:R-:W-:Y:S01]  /*35b0*/  UIADD3 UR9, UPT, UPT, UR7, 0x1, URZ ;  /* 0x0000000107097890 */ /* 0x000fe2000fffe0ff */
[----:B-1----:R-:W-:Y:S01]  /*35c0*/  MOV.SPILL R3, UR75 ;  /* 0x0000004b00037c02 */ /* 0x002fe20009000f00 */
[----:B------:R-:W-:Y:S01]  /*35d0*/  UIADD3 UR70, UPT, UPT, UR5, 0x18, URZ ;  /* 0x0000001805467890 */ /* 0x000fe2000fffe0ff */
[----:B------:R-:W-:Y:S01]  /*35e0*/  MOV.SPILL R2, UR74 ;  /* 0x0000004a00027c02 */ /* 0x000fe20009000f00 */
[----:B------:R-:W-:Y:S01]  /*35f0*/  UISETP.NE.AND UP2, UPT, UR9, 0x3, UPT ;  /* 0x000000030900788c */ /* 0x000fe2000bf45270 */
[----:B------:R-:W-:Y:S01]  /*3600*/  PLOP3.LUT P0, PT, PT, PT, UP1, 0x80, 0x8 ;  /* 0x000000000008781c */ /* 0x000fe20003f0f018 */
[----:B------:R-:W-:Y:S02]  /*3610*/  ULEA UR6, UR7, UR73, 0xb ;  /* 0x0000004907067291 */ /* 0x000fe4000f8e58ff */
[----:B------:R-:W-:Y:S02]  /*3620*/  USEL UR5, URZ, 0x1, UP2 ;  /* 0x00000001ff057887 */ /* 0x000fe40009000000 */
[----:B------:R-:W-:Y:S02]  /*3630*/  USEL UR9, UR9, URZ, UP2 ;  /* 0x000000ff09097287 */ /* 0x000fe40009000000 */
[----:B------:R-:W-:Y:S02]  /*3640*/  ULEA UR4, UR7, UR72, 0xb ;  /* 0x0000004807047291 */ /* 0x000fe4000f8e58ff */
[----:B------:R-:W-:Y:S01]  /*3650*/  @UP1 ULEA UR7, UR9, UR71, 0x3 ;  /* 0x0000004709071291 */ /* 0x000fe2000f8e18ff */
[----:B------:R-:W-:Y:S01]  /*3660*/  LOP3.LUT R8, R8, UR5, RZ, 0x3c, !PT ;  /* 0x0000000508087c12 */ /* 0x000fe2000f8e3cff */
[----:B------:R-:W-:Y:S02]  /*3670*/  UIADD3 UR20, UPT, UPT, UR6, 0x2, URZ ;  /* 0x0000000206147890 */ /* 0x000fe4000fffe0ff */
[----:B------:R-:W-:Y:S01]  /*3680*/  UIADD3 UR18, UPT, UPT, UR4, 0x2, URZ ;  /* 0x0000000204127890 */ /* 0x000fe2000fffe0ff */
[----:B------:R-:W-:Y:S01]  /*3690*/  @P0 SHF.L.U32 R0, R8, 0x1f, RZ ;  /* 0x0000001f08000819 */ /* 0x000fe200000006ff */
[----:B------:R-:W-:Y:S02]  /*36a0*/  UIADD3 UR14, UPT, UPT, UR6, 0x4, URZ ;  /* 0x00000004060e7890 */ /* 0x000fe4000fffe0ff */
[----:B------:R-:W-:Y:S01]  /*36b0*/  UIADD3 UR12, UPT, UPT, UR4, 0x4, URZ ;  /* 0x00000004040c7890 */ /* 0x000fe2000fffe0ff */
[----:B------:R2:W3:Y:S01]  /*36c0*/  @P0 SYNCS.PHASECHK.TRANS64.TRYWAIT P2, [UR7], R0 ;  /* 0x00000000ff0005a7 */ /* 0x0004e20008041107 */
[----:B------:R-:W-:Y:S02]  /*36d0*/  UIADD3 UR66, UPT, UPT, UR6, 0x6, URZ ;  /* 0x0000000606427890 */ /* 0x000fe4000fffe0ff */
        /* <DEDUP_REMOVED lines=24> */
[----:B------:R-:W-:Y:S01]  /*3860*/  UIADD3 UR68, UPT, UPT, UR68, -0x1, URZ ;  /* 0xffffffff44447890 */ /* 0x000fe2000fffe0ff */
[----:B------:R-:W-:Y:S01]  /*3870*/  UMOV UR7, 0x40004040 ;  /* 0x4000404000077882 */ /* 0x000fe20000000000 */
[----:B------:R-:W-:Y:S01]  /*3880*/  UMOV UR74, 0x0 ;  /* 0x00000000004a7882 */ /* 0x000fe20000000000 */
[----:B------:R-:W-:Y:S01]  /*3890*/  UMOV UR75, 0x4100910 ;  /* 0x04100910004b7882 */ /* 0x000fe20000000000 */
[----:B------:R-:W-:Y:S01]  /*38a0*/  UMOV UR5, 0x40004040 ;  /* 0x4000404000057882 */ /* 0x000fe20000000000 */
[----:B------:R-:W-:Y:S01]  /*38b0*/  UMOV UR21, 0x40004040 ;  /* 0x4000404000157882 */ /* 0x000fe20000000000 */
[----:B------:R1:W-:Y:S01]  /*38c0*/  UTCHMMA gdesc[UR4], gdesc[UR6], tmem[UR8], tmem[UR74], idesc[UR75], UP4 ;  /* 0x00ff4a06040075ea */ /* 0x0003e2000a000008 */
[----:B------:R-:W-:Y:S01]  /*38d0*/  UPLOP3.LUT UP4, UPT, UPT, UPT, UPT, 0x80, 0x8 ;  /* 0x000000000008789c */ /* 0x000fe20003f8f070 */
[----:B------:R-:W-:Y:S01]  /*38e0*/  UMOV UR19, 0x40004040 ;  /* 0x4000404000137882 */ /* 0x000fe20000000000 */
[----:B------:R-:W-:Y:S01]  /*38f0*/  UMOV UR15, 0x40004040 ;  /* 0x40004040000f7882 */ /* 0x000fe20000000000 */
[----:B------:R4:W-:Y:S01]  /*3900*/  UTCHMMA gdesc[UR18], gdesc[UR20], tmem[UR8], tmem[UR74], idesc[UR75], UPT ;  /* 0x00ff4a14120075ea */ /* 0x0009e2000b800008 */
[----:B------:R-:W-:Y:S01]  /*3910*/  UMOV UR13, 0x40004040 ;  /* 0x40004040000d7882 */ /* 0x000fe20000000000 */
        /* <DEDUP_REMOVED lines=18> */
[----:B-1----:R-:W-:Y:S01]  /*3a40*/  UIADD3 UR4, UPT, UPT, UR4, 0x606, URZ ;  /* 0x0000060604047890 */ /* 0x002fe2000fffe0ff */
[----:B------:R-:W-:Y:S01]  /*3a50*/  UMOV UR6, 0x0 ;  /* 0x0000000000067882 */ /* 0x000fe20000000000 */
[----:B------:R-:W-:Y:S01]  /*3a60*/  UMOV UR7, 0x4100910 ;  /* 0x0410091000077882 */ /* 0x000fe20000000000 */
[----:B------:R-:W-:Y:S01]  /*3a70*/  UMOV UR31, 0x40004040 ;  /* 0x40004040001f7882 */ /* 0x000fe20000000000 */
[----:B----4-:R-:W-:Y:S01]  /*3a80*/  UMOV UR20, 0x0 ;  /* 0x0000000000147882 */ /* 0x010fe20000000000 */
[----:B------:R-:W-:Y:S01]  /*3a90*/  UMOV UR21, 0x4100910 ;  /* 0x0410091000157882 */ /* 0x000fe20000000000 */
[----:B------:R-:W-:Y:S01]  /*3aa0*/  UMOV UR18, 0x0 ;  /* 0x0000000000127882 */ /* 0x000fe20000000000 */
[----:B------:R1:W-:Y:S01]  /*3ab0*/  UTCHMMA gdesc[UR12], gdesc[UR14], tmem[UR8], tmem[UR20], idesc[UR21], UPT ;  /* 0x00ff140e0c0075ea */ /* 0x0003e2000b800008 */
[----:B------:R-:W-:Y:S01]  /*3ac0*/  UTCHMMA gdesc[UR64], gdesc[UR66], tmem[UR8], tmem[UR20], idesc[UR21], UPT ;  /* 0x00ff1442400075ea */ /* 0x000fe2000b800008 */
[----:B------:R-:W-:Y:S01]  /*3ad0*/  UMOV UR19, 0x4100910 ;  /* 0x0410091000137882 */ /* 0x000fe20000000000 */
[----:B------:R-:W-:Y:S01]  /*3ae0*/  UTCHMMA gdesc[UR60], gdesc[UR62], tmem[UR8], tmem[UR20], idesc[UR21], UPT ;  /* 0x00ff143e3c0075ea */ /* 0x000fe2000b800008 */
[----:B------:R-:W-:Y:S01]  /*3af0*/  UTCHMMA gdesc[UR56], gdesc[UR58], tmem[UR8], tmem[UR18], idesc[UR19], UPT ;  /* 0x00ff123a380075ea */ /* 0x000fe2000b800008 */
[----:B------:R-:W-:Y:S01]  /*3b00*/  UTCHMMA gdesc[UR52], gdesc[UR54], tmem[UR8], tmem[UR18], idesc[UR19], UPT ;  /* 0x00ff1236340075ea */ /* 0x000fe2000b800008 */
[----:B------:R-:W-:Y:S01]  /*3b10*/  UTCHMMA gdesc[UR48], gdesc[UR50], tmem[UR8], tmem[UR18], idesc[UR19], UPT ;  /* 0x00ff1232300075ea */ /* 0x000fe2000b800008 */
[----:B------:R-:W-:Y:S01]  /*3b20*/  UTCHMMA gdesc[UR44], gdesc[UR46], tmem[UR8], tmem[UR6], idesc[UR7], UPT ;  /* 0x00ff062e2c0075ea */ /* 0x000fe2000b800008 */
[----:B------:R-:W-:Y:S01]  /*3b30*/  UMOV UR29, 0x40004040 ;  /* 0x40004040001d7882 */ /* 0x000fe20000000000 */
[----:B------:R-:W-:Y:S01]  /*3b40*/  UMOV UR27, 0x40004040 ;  /* 0x40004040001b7882 */ /* 0x000fe20000000000 */
[----:B------:R-:W-:Y:S01]  /*3b50*/  UMOV UR25, 0x40004040 ;  /* 0x4000404000197882 */ /* 0x000fe20000000000 */
[----:B------:R-:W-:Y:S01]  /*3b60*/  UMOV UR23, 0x40004040 ;  /* 0x4000404000177882 */ /* 0x000fe20000000000 */
[----:B------:R-:W-:Y:S01]  /*3b70*/  UMOV UR17, 0x40004040 ;  /* 0x4000404000117882 */ /* 0x000fe20000000000 */
[----:B------:R-:W-:Y:S01]  /*3b80*/  UMOV UR11, 0x40004040 ;  /* 0x40004040000b7882 */ /* 0x000fe20000000000 */
[----:B------:R-:W-:Y:S02]  /*3b90*/  R2UR.FILL UR75, R3 ;  /* 0x00000000034b72ca */ /* 0x000fe400004e0000 */
[----:B------:R-:W-:Y:S01]  /*3ba0*/  R2UR.FILL UR74, R2 ;  /* 0x00000000024a72ca */ /* 0x000fe200004e0000 */
[----:B-1----:R-:W-:Y:S01]  /*3bb0*/  UMOV UR12, 0x0 ;  /* 0x00000000000c7882 */ /* 0x002fe20000000000 */
[----:B------:R-:W-:Y:S01]  /*3bc0*/  UMOV UR13, 0x4100910 ;  /* 0x04100910000d7882 */ /* 0x000fe20000000000 */
[----:B------:R-:W-:Y:S01]  /*3bd0*/  UMOV UR14, 0x0 ;  /* 0x00000000000e7882 */ /* 0x000fe20000000000 */
[----:B------:R-:W-:Y:S01]  /*3be0*/  UTCHMMA gdesc[UR40], gdesc[UR42], tmem[UR8], tmem[UR12], idesc[UR13], UPT ;  /* 0x00ff0c2a280075ea */ /* 0x000fe2000b800008 */
[----:B------:R-:W-:Y:S01]  /*3bf0*/  UTCHMMA gdesc[UR36], gdesc[UR38], tmem[UR8], tmem[UR6], idesc[UR7], UPT ;  /* 0x00ff0626240075ea */ /* 0x000fe2000b800008 */
[----:B------:R-:W-:Y:S01]  /*3c00*/  UMOV UR15, 0x4100910 ;  /* 0x04100910000f7882 */ /* 0x000fe20000000000 */
[----:B------:R-:W-:Y:S01]  /*3c10*/  UTCHMMA gdesc[UR32], gdesc[UR34], tmem[UR8], tmem[UR18], idesc[UR19], UPT ;  /* 0x00ff1222200075ea */ /* 0x000fe2000b800008 */
[----:B------:R-:W-:Y:S01]  /*3c20*/  UTCHMMA gdesc[UR28], gdesc[UR30], tmem[UR8], tmem[UR14], idesc[UR15], UPT ;  /* 0x00ff0e1e1c0075ea */ /* 0x000fe2000b800008 */
[----:B------:R-:W-:Y:S01]  /*3c30*/  UTCHMMA gdesc[UR24], gdesc[UR26], tmem[UR8], tmem[UR12], idesc[UR13], UPT ;  /* 0x00ff0c1a180075ea */ /* 0x000fe2000b800008 */
[----:B------:R1:W-:Y:S01]  /*3c40*/  UTCHMMA gdesc[UR16], gdesc[UR22], tmem[UR8], tmem[UR6], idesc[UR7], UPT ;  /* 0x00ff0616100075ea */ /* 0x0003e2000b800008 */
[----:B------:R2:W-:Y:S01]  /*3c50*/  UTCHMMA gdesc[UR4], gdesc[UR10], tmem[UR8], tmem[UR76], idesc[UR77], UPT ;  /* 0x00ff4c0a040075ea */ /* 0x0005e2000b800008 */
[----:B------:R2:W-:Y:S01]  /*3c60*/  UTCBAR [UR70], URZ ;  /* 0x000000ff460073e9 */ /* 0x0005e200080000ff */
[----:B-1----:R-:W-:Y:S01]  /*3c70*/  UMOV UR7, UR9 ;  /* 0x0000000900077c82 */ /* 0x002fe20008000000 */
[----:B---3--:R-:W-:Y:S05]  /*3c80*/  BRA.U UP0, `(.L_x_61) ;  /* 0xfffffff900247547 */ /* 0x008fea000b83ffff */
.L_x_58:
[----:B--2---:R-:W-:Y:S01]  /*3c90*/  UIADD3 UR4, UPT, UPT, UR74, 0x1, URZ ;  /* 0x000000014a047890 */ /* 0x004fe2000fffe0ff */
[C---:B------:R-:W-:Y:S01]  /*3ca0*/  ISETP.NE.AND P0, PT, R10.reuse, 0x2, PT ;  /* 0x000000020a00780c */ /* 0x040fe20003f05270 */
[----:B------:R-:W-:Y:S02]  /*3cb0*/  UIADD3 UR5, UPT, UPT, UR75, 0x90, URZ ;  /* 0x000000904b057890 */ /* 0x000fe4000fffe0ff */
[----:B------:R-:W-:Y:S01]  /*3cc0*/  UISETP.NE.AND UP0, UPT, UR4, 0x4, UPT ;  /* 0x000000040400788c */ /* 0x000fe2000bf05270 */
[----:B-1----:R-:W-:Y:S02]  /*3cd0*/  SEL R0, RZ, 0x1, P0 ;  /* 0x00000001ff007807 */ /* 0x002fe40000000000 */
[----:B------:R-:W-:Y:S01]  /*3ce0*/  SEL R10, R10, RZ, P0 ;  /* 0x000000ff0a0a7207 */ /* 0x000fe20000000000 */
[----:B------:R-:W-:Y:S01]  /*3cf0*/  USEL UR6, URZ, 0x1, UP0 ;  /* 0x00000001ff067887 */ /* 0x000fe20008000000 */
[----:B------:R-:W-:Y:S01]  /*3d00*/  LOP3.LUT R9, R9, R0, RZ, 0x3c, !PT ;  /* 0x0000000009097212 */ /* 0x000fe200078e3cff */
[----:B------:R-:W-:Y:S01]  /*3d10*/  USEL UR74, UR4, URZ, UP0 ;  /* 0x000000ff044a7287 */ /* 0x000fe20008000000 */
[----:B------:R1:W-:Y:S03]  /*3d20*/  UTCBAR [UR5], URZ ;  /* 0x000000ff050073e9 */ /* 0x0003e600080000ff */
[----:B------:R-:W-:Y:S01]  /*3d30*/  LOP3.LUT R11, R11, UR6, RZ, 0x3c, !PT ;  /* 0x000000060b0b7c12 */ /* 0x000fe2000f8e3cff */
[----:B------:R-:W-:Y:S07]  /*3d40*/  @P1 BRA `(.L_x_62) ;  /* 0xfffffff400581947 */ /* 0x000fee000383ffff */
[----:B------:R-:W2:Y:S01]  /*3d50*/  S2UR UR8, SR_CgaCtaId ;  /* 0x00000000000879c3 */ /* 0x000ea20000008800 */
[----:B------:R-:W-:Y:S01]  /*3d60*/  ELECT P0, URZ, PT ;  /* 0x0000000000ff782f */ /* 0x000fe20003800000 */
[----:B------:R-:W-:Y:S01]  /*3d70*/  IMAD.MOV.U32 R0, RZ, RZ, 0x1 ;  /* 0x00000001ff007424 */ /* 0x000fe200078e00ff */
[----:B------:R-:W-:Y:S01]  /*3d80*/  UIADD3 UR71, UPT, UPT, UR71, 0xb0, URZ ;  /* 0x000000b047477890 */ /* 0x000fe2000fffe0ff */
[----:B------:R-:W-:Y:S01]  /*3d90*/  SHF.L.U32 R3, R11, 0x1f, RZ ;  /* 0x0000001f0b037819 */ /* 0x000fe200000006ff */
[----:B------:R-:W-:-:S03]  /*3da0*/  UMOV UR4, 0x40 ;  /* 0x0000004000047882 */ /* 0x000fc60000000000 */
[----:B------:R-:W-:Y:S01]  /*3db0*/  UVIRTCOUNT.DEALLOC.SMPOOL 0x80 ;  /* 0x000000800000784c */ /* 0x000fe20000000000 */
[----:B--2---:R-:W-:Y:S02]  /*3dc0*/  ULEA UR8, UR8, UR4, 0x18 ;  /* 0x0000000408087291 */ /* 0x004fe4000f8ec0ff */
[----:B------:R-:W-:-:S07]  /*3dd0*/  ULEA UR4, UR74, UR71, 0x3 ;  /* 0x000000474a047291 */ /* 0x000fce000f8e18ff */
[----:B------:R2:W-:Y:S02]  /*3de0*/  @P0 STS.U8 [UR8+0x1c], R0 ;  /* 0x00001c00ff000988 */ /* 0x0005e40008000008 */
[----:B------:R-:W3:Y:S02]  /*3df0*/  SYNCS.PHASECHK.TRANS64.TRYWAIT P0, [UR4], R3 ;  /* 0x00000003ff0075a7 */ /* 0x000ee40008001104 */
[----:B--23--:R-:W-:Y:S05]  /*3e00*/  @!P0 BRA `(.L_x_63) ;  /* 0x0000003c00d48947 */ /* 0x00cfea0003800000 */
.L_x_136:
[----:B------:R-:W-:-:S04]  /*3e10*/  UIADD3 UR4, UPT, UPT, UR74, 0x1, URZ ;  /* 0x000000014a047890 */ /* 0x000fc8000fffe0ff */
[----:B------:R-:W-:-:S04]  /*3e20*/  UISETP.NE.AND UP0, UPT, UR4, 0x4, UPT ;  /* 0x000000040400788c */ /* 0x000fc8000bf05270 */
[----:B------:R-:W-:Y:S02]  /*3e30*/  USEL UR6, URZ, 0x1, UP0 ;  /* 0x00000001ff067887 */ /* 0x000fe40008000000 */
[----:B------:R-:W-:-:S04]  /*3e40*/  USEL UR4, UR4, URZ, UP0 ;  /* 0x000000ff04047287 */ /* 0x000fc80008000000 */
[----:B-1----:R-:W-:Y:S01]  /*3e50*/  ULEA UR5, UR4, UR71, 0x3 ;  /* 0x0000004704057291 */ /* 0x002fe2000f8e18ff */
[----:B------:R-:W-:-:S04]  /*3e60*/  LOP3.LUT R2, R11, UR6, RZ, 0x3c, !PT ;  /* 0x000000060b027c12 */ /* 0x000fc8000f8e3cff */
[----:B--2---:R-:W-:-:S04]  /*3e70*/  SHF.L.U32 R3, R2, 0x1f, RZ ;  /* 0x0000001f02037819 */ /* 0x004fc800000006ff */
[----:B------:R-:W1:Y:S02]  /*3e80*/  SYNCS.PHASECHK.TRANS64.TRYWAIT P0, [UR5], R3 ;  /* 0x00000003ff0075a7 */ /* 0x000e640008001105 */
[----:B-1----:R-:W-:Y:S05]  /*3e90*/  @!P0 BRA `(.L_x_64) ;  /* 0x0000003c00c88947 */ /* 0x002fea0003800000 */
.L_x_138:
        /* <DEDUP_REMOVED lines=9> */
.L_x_140:
[----:B------:R-:W-:-:S04]  /*3f30*/  UIADD3 UR4, UPT, UPT, UR4, 0x1, URZ ;  /* 0x0000000104047890 */ /* 0x000fc8000fffe0ff */
[----:B------:R-:W-:-:S04]  /*3f40*/  UISETP.NE.AND UP0, UPT, UR4, 0x4, UPT ;  /* 0x000000040400788c */ /* 0x000fc8000bf05270 */
[----:B------:R-:W-:Y:S02]  /*3f50*/  USEL UR5, URZ, 0x1, UP0 ;  /* 0x00000001ff057887 */ /* 0x000fe40008000000 */
[----:B------:R-:W-:-:S04]  /*3f60*/  USEL UR4, UR4, URZ, UP0 ;  /* 0x000000ff04047287 */ /* 0x000fc80008000000 */
[----:B------:R-:W-:Y:S01]  /*3f70*/  ULEA UR4, UR4, UR71, 0x3 ;  /* 0x0000004704047291 */ /* 0x000fe2000f8e18ff */
[----:B-1----:R-:W-:-:S04]  /*3f80*/  LOP3.LUT R3, R2, UR5, RZ, 0x3c, !PT ;  /* 0x0000000502037c12 */ /* 0x002fc8000f8e3cff */
[----:B------:R-:W-:-:S04]  /*3f90*/  SHF.L.U32 R3, R3, 0x1f, RZ ;  /* 0x0000001f03037819 */ /* 0x000fc800000006ff */
[----:B------:R-:W1:Y:S02]  /*3fa0*/  SYNCS.PHASECHK.TRANS64.TRYWAIT P0, [UR4], R3 ;  /* 0x00000003ff0075a7 */ /* 0x000e640008001104 */
[----:B-1----:R-:W-:Y:S05]  /*3fb0*/  @!P0 BRA `(.L_x_66) ;  /* 0x0000003c00b08947 */ /* 0x002fea0003800000 */
.L_x_142:
[----:B------:R-:W-:Y:S01]  /*3fc0*/  NOP ;  /* 0x0000000000007918 */ /* 0x000fe20000000000 */
[----:B-1----:R-:W1:Y:S01]  /*3fd0*/  LDS R0, [UR8+0x14] ;  /* 0x00001408ff007984 */ /* 0x002e620008000800 */
[----:B------:R-:W-:Y:S01]  /*3fe0*/  R2UR UR4, R14 ;  /* 0x000000000e0472ca */ /* 0x000fe200000e0000 */
[----:B------:R-:W-:Y:S01]  /*3ff0*/  UMOV UR5, 0xffff ;  /* 0x0000ffff00057882 */ /* 0x000fe20000000000 */
[----:B------:R-:W-:-:S11]  /*4000*/  UMOV UR6, 0x1 ;  /* 0x0000000100067882 */ /* 0x000fd60000000000 */
[----:B------:R-:W-:-:S04]  /*4010*/  ULOP3.LUT UR4, UR4, 0xffff, URZ, 0xc0, !UPT ;  /* 0x0000ffff04047892 */ /* 0x000fc8000f8ec0ff */
[----:B------:R-:W-:-:S04]  /*4020*/  USHF.R.U32.HI UR4, URZ, 0x5, UR4 ;  /* 0x00000005ff047899 */ /* 0x000fc80008011604 */
[----:B------:R-:W-:Y:S02]  /*4030*/  USHF.L.U32 UR5, UR5, UR4, URZ ;  /* 0x0000000405057299 */ /* 0x000fe400080006ff */
[----:B------:R-:W-:-:S04]  /*4040*/  USHF.L.U32 UR4, UR6, UR4, URZ ;  /* 0x0000000406047299 */ /* 0x000fc800080006ff */
[----:B-1----:R-:W-:-:S04]  /*4050*/  LOP3.LUT R0, R0, UR5, RZ, 0xc0, !PT ;  /* 0x0000000500007c12 */ /* 0x002fc8000f8ec0ff */
[----:B------:R-:W-:-:S13]  /*4060*/  ISETP.NE.AND P0, PT, R0, UR5, PT ;  /* 0x0000000500007c0c */ /* 0x000fda000bf05270 */
[----:B------:R-:W-:Y:S05]  /*4070*/  @P0 BRA `(.L_x_67) ;  /* 0x0000000000580947 */ /* 0x000fea0003800000 */
[----:B------:R-:W1:Y:S02]  /*4080*/  LDS R0, [UR8+0x18] ;  /* 0x00001808ff007984 */ /* 0x000e640008000800 */
[----:B-1----:R-:W-:-:S04]  /*4090*/  LOP3.LUT R0, R0, UR4, RZ, 0xc0, !PT ;  /* 0x0000000400007c12 */ /* 0x002fc8000f8ec0ff */
[----:B------:R-:W-:-:S13]  /*40a0*/  ISETP.NE.AND P0, PT, R0, UR4, PT ;  /* 0x0000000400007c0c */ /* 0x000fda000bf05270 */
[----:B------:R-:W-:Y:S05]  /*40b0*/  @P0 BRA `(.L_x_68) ;  /* 0x00000000003c0947 */ /* 0x000fea0003800000 */
[----:B------:R-:W1:Y:S01]  /*40c0*/  S2R R2, SR_LANEID ;  /* 0x0000000000027919 */ /* 0x000e620000000000 */
[----:B------:R-:W-:Y:S01]  /*40d0*/  ULOP3.LUT UR5, URZ, UR5, URZ, 0x33, !UPT ;  /* 0x00000005ff057292 */ /* 0x000fe2000f8e33ff */
[----:B------:R-:W-:Y:S01]  /*40e0*/  LOP3.LUT R4, RZ, UR4, RZ, 0x33, !PT ;  /* 0x00000004ff047c12 */ /* 0x000fe2000f8e33ff */
[----:B------:R-:W-:Y:S02]  /*40f0*/  VOTEU.ANY UR4, UPT, PT ;  /* 0x0000000000047886 */ /* 0x000fe400038e0100 */
[----:B------:R-:W-:Y:S01]  /*4100*/  UFLO.U32 UR4, UR4 ;  /* 0x00000004000472bd */ /* 0x000fe200080e0000 */
[----:B------:R-:W2:Y:S01]  /*4110*/  REDUX UR6, R4 ;  /* 0x00000000040673c4 */ /* 0x000ea20000000000 */
[----:B------:R-:W-:-:S06]  /*4120*/  IMAD.U32 R0, RZ, RZ, UR5 ;  /* 0x00000005ff007e24 */ /* 0x000fcc000f8e00ff */
[----:B------:R3:W-:Y:S01]  /*4130*/  UTCATOMSWS.AND URZ, UR5 ;  /* 0x0000000500ff79e3 */ /* 0x0007e20008000000 */
[----:B------:R-:W4:Y:S01]  /*4140*/  REDUX UR7, R0 ;  /* 0x00000000000773c4 */ /* 0x000f220000000000 */
[----:B-1----:R-:W-:Y:S01]  /*4150*/  ISETP.EQ.U32.AND P0, PT, R2, UR4, PT ;  /* 0x0000000402007c0c */ /* 0x002fe2000bf02070 */
[----:B--2---:R-:W-:Y:S01]  /*4160*/  IMAD.U32 R2, RZ, RZ, UR6 ;  /* 0x00000006ff027e24 */ /* 0x004fe2000f8e00ff */
[----:B----4-:R-:W-:-:S11]  /*4170*/  MOV R3, UR7 ;  /* 0x0000000700037c02 */ /* 0x010fd60008000f00 */
[----:B------:R3:W-:Y:S04]  /*4180*/  @P0 ATOMS.AND RZ, [UR8+0x14], R3 ;  /* 0x00001403ffff098c */ /* 0x0007e8000a800008 */
[----:B------:R3:W-:Y:S01]  /*4190*/  @P0 ATOMS.AND RZ, [UR8+0x18], R2 ;  /* 0x00001802ffff098c */ /* 0x0007e2000a800008 */
[----:B------:R-:W-:Y:S05]  /*41a0*/  BRA `(.L_x_69) ;  /* 0x0000000000147947 */ /* 0x000fea0003800000 */
.L_x_68:
[----:B------:R-:W-:Y:S02]  /*41b0*/  MOV R2, 0x41d0 ;  /* 0x000041d000027802 */ /* 0x000fe40000000f00 */
[----:B-----5:R-:W-:Y:S05]  /*41c0*/  CALL.REL.NOINC `($__internal_0_$__cuda_sm10x_tcgen05_guardrail_trap_col_being_dealloced_not_returned_by_alloc) ;  /* 0x0000004000207944 */ /* 0x020fea0003c00000 */
[----:B------:R-:W-:Y:S05]  /*41d0*/  BRA `(.L_x_69) ;  /* 0x0000000000087947 */ /* 0x000fea0003800000 */
.L_x_67:
[----:B------:R-:W-:Y:S02]  /*41e0*/  MOV R2, 0x4200 ;  /* 0x0000420000027802 */ /* 0x000fe40000000f00 */
[----:B-----5:R-:W-:Y:S05]  /*41f0*/  CALL.REL.NOINC `($__internal_2_$__cuda_sm10x_tcgen05_guardrail_trap_unallocated_columns_being_dealloced) ;  /* 0x00000040002c7944 */ /* 0x020fea0003c00000 */
.L_x_69:
[----:B------:R-:W-:Y:S01]  /*4200*/  NOP ;  /* 0x0000000000007918 */ /* 0x000fe20000000000 */
[----:B---3--:R-:W-:Y:S05]  /*4210*/  EXIT ;  /* 0x000000000000794d */ /* 0x008fea0003800000 */
.L_x_51:
[----:B------:R-:W-:-:S09]  /*4220*/  UISETP.NE.OR UP2, UPT, UR10, 0x3, !UP2 ;  /* 0x000000030a00788c */ /* 0x000fd2000d745670 */
[----:B------:R-:W-:Y:S05]  /*4230*/  BRA.U UP2, `(.L_x_70) ;  /* 0x0000000d02b07547 */ /* 0x000fea000b800000 */
[----:B------:R-:W1:Y:S01]  /*4240*/  LDC R0, c[0x0][0xb30] ;  /* 0x0002cc00ff007b82 */ /* 0x000e620000000800 */
[----:B------:R-:W2:Y:S01]  /*4250*/  LDCU.64 UR4, c[0x0][0x888] ;  /* 0x00011100ff0477ac */ /* 0x000ea20008000a00 */
[----:B------:R-:W-:Y:S02]  /*4260*/  HFMA2 R25, -RZ, RZ, 0, 0 ;  /* 0x00000000ff197431 */ /* 0x000fe400000001ff */
[----:B------:R-:W-:Y:S01]  /*4270*/  IMAD.MOV.U32 R34, RZ, RZ, 0x1 ;  /* 0x00000001ff227424 */ /* 0x000fe200078e00ff */
[----:B------:R-:W-:Y:S01]  /*4280*/  MOV R23, 0x2000 ;  /* 0x0000200000177802 */ /* 0x000fe20000000f00 */
[----:B------:R-:W4:Y:S01]  /*4290*/  LDCU.64 UR18, c[0x0][0x890] ;  /* 0x00011200ff1277ac */ /* 0x000f220008000a00 */
[----:B------:R-:W-:Y:S01]  /*42a0*/  IMAD.MOV.U32 R27, RZ, RZ, RZ ;  /* 0x000000ffff1b7224 */ /* 0x000fe200078e00ff */
[----:B------:R-:W3:Y:S01]  /*42b0*/  LDC R19, c[0x0][0x370] ;  /* 0x0000dc00ff137b82 */ /* 0x000ee20000000800 */
[----:B------:R-:W-:Y:S01]  /*42c0*/  UMOV UR13, 0x400 ;  /* 0x00000400000d7882 */ /* 0x000fe20000000000 */
[----:B------:R-:W-:-:S02]  /*42d0*/  UPLOP3.LUT UP1, UPT, UPT, UPT, UPT, 0x40, 0x4 ;  /* 0x000000000004789c */ /* 0x000fc40003f2e870 */
[----:B------:R-:W-:Y:S01]  /*42e0*/  ULEA UR13, UR53, UR13, 0x18 ;  /* 0x0000000d350d7291 */ /* 0x000fe2000f8ec0ff */
[----:B------:R-:W-:-:S03]  /*42f0*/  UMOV UR8, URZ ;  /* 0x000000ff00087c82 */ /* 0x000fc60008000000 */
[----:B------:R-:W3:Y:S01]  /*4300*/  LDC R2, c[0x0][0xb0c] ;  /* 0x0002c300ff027b82 */ /* 0x000ee20000000800 */
[----:B--2---:R-:W-:Y:S02]  /*4310*/  UISETP.NE.U32.AND UP3, UPT, UR4, URZ, UPT ;  /* 0x000000ff0400728c */ /* 0x004fe4000bf65070 */
[----:B----4-:R-:W-:-:S05]  /*4320*/  UISETP.NE.U32.AND UP4, UPT, UR18, URZ, UPT ;  /* 0x000000ff1200728c */ /* 0x010fca000bf85070 */
[----:B------:R-:W2:Y:S01]  /*4330*/  LDC R18, c[0x0][0xb20] ;  /* 0x0002c800ff127b82 */ /* 0x000ea20000000800 */
[----:B-1----:R-:W-:Y:S01]  /*4340*/  ISETP.NE.AND P1, PT, R0, 0x1, PT ;  /* 0x000000010000780c */ /* 0x002fe20003f25270 */
[----:B------:R-:W-:Y:S02]  /*4350*/  UISETP.NE.AND.EX UP3, UPT, UR5, URZ, UPT, UP3 ;  /* 0x000000ff0500728c */ /* 0x000fe4000bf65330 */
[----:B------:R-:W-:-:S04]  /*4360*/  UISETP.NE.AND.EX UP4, UPT, UR19, URZ, UPT, UP4 ;  /* 0x000000ff1300728c */ /* 0x000fc8000bf85340 */
[----:B-----5:R-:W1:Y:S08]  /*4370*/  LDC.64 R32, c[0x0][0x348] ;  /* 0x0000d200ff207b82 */ /* 0x020e700000000a00 */
[----:B------:R-:W4:Y:S08]  /*4380*/  LDC.64 R16, c[0x0][0xb10] ;  /* 0x0002c400ff107b82 */ /* 0x000f300000000a00 */
[----:B------:R-:W1:Y:S08]  /*4390*/  LDC.64 R6, c[0x0][0xb18] ;  /* 0x0002c600ff067b82 */ /* 0x000e700000000a00 */
[----:B------:R-:W1:Y:S08]  /*43a0*/  LDC.64 R4, c[0x0][0xb28] ;  /* 0x0002ca00ff047b82 */ /* 0x000e700000000a00 */
[----:B--23--:R-:W1:Y:S02]  /*43b0*/  LDC R22, c[0x0][0x374] ;  /* 0x0000dd00ff167b82 */ /* 0x00ce640000000800 */
.L_x_79:
[----:B------:R-:W-:Y:S02]  /*43c0*/  LEA R0, R27, UR13, 0x3 ;  /* 0x0000000d1b007c11 */ /* 0x000fe4000f8e18ff */
[----:B------:R-:W-:Y:S02]  /*43d0*/  SHF.L.U32 R3, R25, 0x1f, RZ ;  /* 0x0000001f19037819 */ /* 0x000fe400000006ff */
[----:B------:R-:W-:Y:S02]  /*43e0*/  LEA R28, R27, UR13, 0x4 ;  /* 0x0000000d1b1c7c11 */ /* 0x000fe4000f8e20ff */
[----:B--2---:R-:W2:Y:S02]  /*43f0*/  SYNCS.PHASECHK.TRANS64.TRYWAIT P0, [R0+URZ+0x70], R3 ;  /* 0x00007003000075a7 */ /* 0x004ea400080011ff */
[----:B--2---:R-:W-:Y:S05]  /*4400*/  @!P0 BRA `(.L_x_71) ;  /* 0x0000003800b48947 */ /* 0x004fea0003800000 */
.L_x_143:
[----:B------:R-:W-:Y:S01]  /*4410*/  ISETP.GE.AND P0, PT, R26, 0x1, PT ;  /* 0x000000011a00780c */ /* 0x000fe20003f06270 */
[----:B------:R-:W3:Y:S01]  /*4420*/  LDS.128 R28, [R28+0x100] ;  /* 0x000100001c1c7984 */ /* 0x000ee20000000c00 */
[----:B--2---:R-:W-:Y:S01]  /*4430*/  VIADD R0, R0, 0x80 ;  /* 0x0000008000007836 */ /* 0x004fe20000000000 */
[----:B------:R-:W-:Y:S01]  /*4440*/  @!PT LDS RZ, [RZ] ;  /* 0x00000000fffff984 */ /* 0x000fe20000000800 */
[----:B------:R-:W-:Y:S01]  /*4450*/  @!PT LDS RZ, [RZ] ;  /* 0x00000000fffff984 */ /* 0x000fe20000000800 */
[----:B------:R-:W-:Y:S01]  /*4460*/  @!PT LDS RZ, [RZ] ;  /* 0x00000000fffff984 */ /* 0x000fe20000000800 */
[----:B------:R-:W-:Y:S01]  /*4470*/  @!PT LDS RZ, [RZ] ;  /* 0x00000000fffff984 */ /* 0x000fe20000000800 */
[----:B------:R2:W-:Y:S06]  /*4480*/  MEMBAR.ALL.CTA ;  /* 0x0000000000007992 */ /* 0x0005ec0000008000 */
[----:B--2---:R-:W2:Y:S01]  /*4490*/  FENCE.VIEW.ASYNC.S ;  /* 0x00000000000073c6 */ /* 0x004ea20000000000 */
[----:B------:R-:W-:Y:S04]  /*44a0*/  PRMT R0, RZ, 0x654, R0 ;  /* 0x00000654ff007816 */ /* 0x000fe80000000000 */
[----:B--2---:R2:W-:Y:S01]  /*44b0*/  SYNCS.ARRIVE.TRANS64.RED.A1T0 RZ, [R0+URZ], RZ ;  /* 0x000000ff00ff79a7 */ /* 0x0045e200081004ff */
[----:B---3--:R-:W-:Y:S11]  /*44c0*/  LOP3.LUT P3, RZ, R30, 0x1, RZ, 0xc0, !PT ;  /* 0x000000011eff7812 */ /* 0x008ff6000786c0ff */
[----:B------:R-:W-:Y:S02]  /*44d0*/  @!UPT UIADD3 URZ, UPT, UPT, URZ, URZ, URZ ;  /* 0x000000fffffff290 */ /* 0x000fe4000fffe0ff */
[----:B------:R-:W-:Y:S02]  /*44e0*/  @P3 MOV R13, R28 ;  /* 0x0000001c000d3202 */ /* 0x000fe40000000f00 */
[----:B------:R-:W-:Y:S01]  /*44f0*/  @P3 LOP3.LUT R8, R29, 0xffff, RZ, 0xc0, !PT ;  /* 0x0000ffff1d083812 */ /* 0x000fe200078ec0ff */
[----:B--2---:R-:W-:Y:S06]  /*4500*/  @!P0 BRA `(.L_x_72) ;  /* 0x0000000000a48947 */ /* 0x004fec0003800000 */
[----:B-1----:R-:W-:Y:S01]  /*4510*/  IMAD.HI.U32 R37, R22, R7, RZ ;  /* 0x0000000716257227 */ /* 0x002fe200078e00ff */
[----:B------:R-:W-:Y:S02]  /*4520*/  ISETP.NE.AND P0, PT, R6, 0x1, PT ;  /* 0x000000010600780c */ /* 0x000fe40003f05270 */
[----:B------:R-:W-:Y:S01]  /*4530*/  ISETP.NE.AND P2, PT, R26, 0x1, PT ;  /* 0x000000011a00780c */ /* 0x000fe20003f45270 */
[----:B----4-:R-:W-:Y:S01]  /*4540*/  IMAD.HI.U32 R36, R19, R16, RZ ;  /* 0x0000001013247227 */ /* 0x010fe200078e00ff */
[----:B------:R-:W-:Y:S02]  /*4550*/  SHF.R.U32.HI R37, RZ, R18, R37 ;  /* 0x00000012ff257219 */ /* 0x000fe40000011625 */
[----:B------:R-:W-:Y:S01]  /*4560*/  ISETP.NE.AND P4, PT, R2, 0x1, PT ;  /* 0x000000010200780c */ /* 0x000fe20003f85270 */
[----:B------:R-:W-:Y:S01]  /*4570*/  IMAD.HI.U32 R38, R13, R16, RZ ;  /* 0x000000100d267227 */ /* 0x000fe200078e00ff */
[----:B------:R-:W-:Y:S02]  /*4580*/  SHF.R.U32.HI R36, RZ, R17, R36 ;  /* 0x00000011ff247219 */ /* 0x000fe40000011624 */
[----:B------:R-:W-:Y:S01]  /*4590*/  SEL R3, R22, R37, !P0 ;  /* 0x0000002516037207 */ /* 0x000fe20004000000 */
[C---:B------:R-:W-:Y:S01]  /*45a0*/  IMAD.HI.U32 R37, R8.reuse, R7, RZ ;  /* 0x0000000708257227 */ /* 0x040fe200078e00ff */
[----:B------:R-:W-:Y:S02]  /*45b0*/  SEL R11, R19, R36, !P4 ;  /* 0x00000024130b7207 */ /* 0x000fe40006000000 */
[----:B------:R-:W-:Y:S01]  /*45c0*/  SHF.R.U32.HI R38, RZ, R17, R38 ;  /* 0x00000011ff267219 */ /* 0x000fe20000011626 */
[----:B------:R-:W-:Y:S01]  /*45d0*/  IMAD.HI.U32 R40, R3, R4, RZ ;  /* 0x0000000403287227 */ /* 0x000fe200078e00ff */
[----:B------:R-:W-:Y:S03]  /*45e0*/  SHF.R.U32.HI R37, RZ, R18, R37 ;  /* 0x00000012ff257219 */ /* 0x000fe60000011625 */
[----:B------:R-:W-:Y:S01]  /*45f0*/  IMAD.HI.U32 R36, R11, R4, RZ ;  /* 0x000000040b247227 */ /* 0x000fe200078e00ff */
[----:B------:R-:W-:Y:S02]  /*4600*/  @P2 SHF.R.U32.HI R3, RZ, R5, R40 ;  /* 0x00000005ff032219 */ /* 0x000fe40000011628 */
[----:B------:R-:W-:Y:S02]  /*4610*/  SEL R9, R8, R37, !P0 ;  /* 0x0000002508097207 */ /* 0x000fe40004000000 */
[----:B------:R-:W-:Y:S01]  /*4620*/  @P2 SHF.R.U32.HI R11, RZ, R5, R36 ;  /* 0x00000005ff0b2219 */ /* 0x000fe20000011624 */
[C---:B------:R-:W-:Y:S01]  /*4630*/  IMAD R10, R26.reuse, R3, RZ ;  /* 0x000000031a0a7224 */ /* 0x040fe200078e02ff */
[----:B------:R-:W-:Y:S01]  /*4640*/  SEL R3, R13, R38, !P4 ;  /* 0x000000260d037207 */ /* 0x000fe20006000000 */
[C---:B------:R-:W-:Y:S03]  /*4650*/  IMAD.HI.U32 R14, R9.reuse, R4, RZ ;  /* 0x00000004090e7227 */ /* 0x040fe600078e00ff */
[----:B------:R-:W-:Y:S01]  /*4660*/  ISETP.GE.AND P0, PT, R9, R10, PT ;  /* 0x0000000a0900720c */ /* 0x000fe20003f06270 */
[C---:B------:R-:W-:Y:S01]  /*4670*/  IMAD R12, R26.reuse, R11, RZ ;  /* 0x0000000b1a0c7224 */ /* 0x040fe200078e02ff */
[-C--:B------:R-:W-:Y:S04]  /*4680*/  SHF.R.U32.HI R14, RZ, R5.reuse, R14 ;  /* 0x00000005ff0e7219 */ /* 0x080fe8000001160e */
[----:B------:R-:W-:Y:S02]  /*4690*/  ISETP.GE.OR P0, PT, R3, R12, P0 ;  /* 0x0000000c0300720c */ /* 0x000fe40000706670 */
[----:B------:R-:W-:Y:S05]  /*46a0*/  SEL R15, R9, R14, !P2 ;  /* 0x0000000e090f7207 */ /* 0x000fea0005000000 */
[----:B------:R-:W-:Y:S04]  /*46b0*/  IMAD.MOV R14, RZ, RZ, -R15 ;  /* 0x000000ffff0e7224 */ /* 0x000fe800078e0a0f */
[----:B------:R-:W-:Y:S02]  /*46c0*/  IMAD R14, R26, R14, R9 ;  /* 0x0000000e1a0e7224 */ /* 0x000fe400078e0209 */
[C---:B------:R-:W-:Y:S05]  /*46d0*/  @!P0 IMAD.HI.U32 R10, R3.reuse, R4, RZ ;  /* 0x00000004030a8227 */ /* 0x040fea00078e00ff */
[----:B------:R-:W-:Y:S04]  /*46e0*/  @!P0 SHF.R.U32.HI R10, RZ, R5, R10 ;  /* 0x00000005ff0a8219 */ /* 0x000fe8000001160a */
[----:B------:R-:W-:Y:S01]  /*46f0*/  @!P0 SEL R0, R3, R10, !P2 ;  /* 0x0000000a03008207 */ /* 0x000fe20005000000 */
[----:B------:R-:W-:Y:S03]  /*4700*/  IMAD.MOV R10, RZ, RZ, -R3 ;  /* 0x000000ffff0a7224 */ /* 0x000fe600078e0a03 */
[----:B------:R-:W-:Y:S01]  /*4710*/  @!P0 IADD3 R15, PT, PT, R15, -R0, RZ ;  /* 0x800000000f0f8210 */ /* 0x000fe20007ffe0ff */
[----:B------:R-:W-:Y:S01]  /*4720*/  @!P0 IMAD R0, R11, R14, R0 ;  /* 0x0000000e0b008224 */ /* 0x000fe200078e0200 */
[----:B------:R-:W-:Y:S01]  /*4730*/  IADD3 R11, PT, PT, -R9, RZ, RZ ;  /* 0x000000ff090b7210 */ /* 0x000fe20007ffe1ff */
[----:B------:R-:W-:Y:S02]  /*4740*/  IMAD R13, R2, R10, R13 ;  /* 0x0000000a020d7224 */ /* 0x000fe400078e020d */
[----:B------:R-:W-:Y:S02]  /*4750*/  @!P0 IMAD R9, R15, R26, R3 ;  /* 0x0000001a0f098224 */ /* 0x000fe400078e0203 */
[----:B------:R-:W-:Y:S02]  /*4760*/  @!P0 IMAD.MOV.U32 R3, RZ, RZ, R0 ;  /* 0x000000ffff038224 */ /* 0x000fe400078e0000 */
[----:B------:R-:W-:Y:S02]  /*4770*/  IMAD R8, R6, R11, R8 ;  /* 0x0000000b06087224 */ /* 0x000fe400078e0208 */
[----:B------:R-:W-:Y:S02]  /*4780*/  IMAD R13, R3, R2, R13 ;  /* 0x00000002030d7224 */ /* 0x000fe400078e020d */
[----:B------:R-:W-:Y:S02]  /*4790*/  IMAD R8, R9, R6, R8 ;  /* 0x0000000609087224 */ /* 0x000fe400078e0208 */
.L_x_72:
[----:B------:R-:W-:Y:S05]  /*47a0*/  BRA.U UP1, `(.L_x_73) ;  /* 0x0000000101107547 */ /* 0x000fea000b800000 */
[----:B------:R-:W-:Y:S04]  /*47b0*/  MOV R0, UR20 ;  /* 0x0000001400007c02 */ /* 0x000fe80008000f00 */
[----:B------:R-:W-:Y:S04]  /*47c0*/  SHF.L.U32 R3, R0, 0x1f, RZ ;  /* 0x0000001f00037819 */ /* 0x000fe800000006ff */
[----:B------:R-:W2:Y:S02]  /*47d0*/  SYNCS.PHASECHK.TRANS64.TRYWAIT P0, [UR13+0x68], R3 ;  /* 0x00006803ff0075a7 */ /* 0x000ea4000800110d */
[----:B--2---:R-:W-:Y:S05]  /*47e0*/  @!P0 BRA `(.L_x_74) ;  /* 0x0000003400d08947 */ /* 0x004fea0003800000 */
.L_x_73:
[----:B------:R-:W-:Y:S02]  /*47f0*/  R2UR UR11, R21 ;  /* 0x00000000150b72ca */ /* 0x000fe400000e0000 */
[----:B------:R-:W-:Y:S02]  /*4800*/  R2UR UR10, R20 ;  /* 0x00000000140a72ca */ /* 0x000fe400000e0000 */
[----:B------:R-:W-:Y:S04]  /*4810*/  ISETP.NE.U32.AND P2, PT, RZ, UR18, PT ;  /* 0x00000012ff007c0c */ /* 0x000fe8000bf45070 */
[----:B------:R-:W-:Y:S05]  /*4820*/  ISETP.NE.AND.EX P2, PT, RZ, UR19, PT, P2 ;  /* 0x00000013ff007c0c */ /* 0x000fea000bf45320 */
[----:B------:R-:W-:Y:S02]  /*4830*/  USHF.L.U32 UR11, UR11, 0x6, URZ ;  /* 0x000000060b0b7899 */ /* 0x000fe400080006ff */
[----:B------:R-:W-:Y:S01]  /*4840*/  USHF.L.U32 UR10, UR10, 0x6, URZ ;  /* 0x000000060a0a7899 */ /* 0x000fe200080006ff */
[----:B------:R-:W-:Y:S11]  /*4850*/  BRA.U !UP4, `(.L_x_75) ;  /* 0x000000010c347547 */ /* 0x000ff6000b800000 */
[----:B------:R-:W-:Y:S01]  /*4860*/  UPLOP3.LUT UP0, UPT, UPT, UPT, UP3, 0x80, 0x8 ;  /* 0x000000000008789c */ /* 0x000fe20003f0f030 */
[----:B--2---:R-:W-:Y:S02]  /*4870*/  HFMA2 R0, -RZ, RZ, 0, 5.9604644775390625e-08 ;  /* 0x00000001ff007431 */ /* 0x004fe400000001ff */
[----:B------:R-:W-:Y:S03]  /*4880*/  IMAD.MOV.U32 R67, RZ, RZ, 0x1 ;  /* 0x00000001ff437424 */ /* 0x000fe600078e00ff */
[----:B------:R-:W-:Y:S05]  /*4890*/  PLOP3.LUT P0, PT, PT, PT, UP0, 0x80, 0x8 ;  /* 0x000000000008781c */ /* 0x000fea0003f0f008 */
[----:B------:R-:W2:Y:S01]  /*48a0*/  @UP0 LDCU.64 UR4, c[0x0][0x888] ;  /* 0x00011100ff0407ac */ /* 0x000ea20008000a00 */
[----:B------:R-:W-:Y:S07]  /*48b0*/  @UP0 UIMAD UR6, UR60, UR18, URZ ;  /* 0x000000123c0602a4 */ /* 0x000fee000f8e02ff */
[----:B------:R-:W-:Y:S01]  /*48c0*/  @!P0 PRMT R67, R0, 0x7610, R67 ;  /* 0x0000761000438816 */ /* 0x000fe20000000043 */
[----:B--2---:R-:W-:Y:S06]  /*48d0*/  @UP0 UIMAD.WIDE UR4, UR6, 0x4, UR4 ;  /* 0x00000004060408a5 */ /* 0x004fec000f8e0204 */
[----:B------:R-:W-:Y:S01]  /*48e0*/  IMAD.U32 R10, RZ, RZ, UR4 ;  /* 0x00000004ff0a7e24 */ /* 0x000fe2000f8e00ff */
[----:B------:R-:W-:Y:S04]  /*48f0*/  MOV R11, UR5 ;  /* 0x00000005000b7c02 */ /* 0x000fe80008000f00 */
[----:B------:R-:W2:Y:S01]  /*4900*/  @!UP0 LDCU UR4, c[0x0][0x880] ;  /* 0x00011000ff0487ac */ /* 0x000ea20008000800 */
[----:B------:R3:W5:Y:S02]  /*4910*/  @P0 LDG.E R35, desc[UR56][R10.64] ;  /* 0x000000380a230981 */ /* 0x000764000c1e1900 */
[----:B--23--:R-:W-:Y:S07]  /*4920*/  @!P0 IMAD.U32 R35, RZ, RZ, UR4 ;  /* 0x00000004ff238e24 */ /* 0x00cfee000f8e00ff */
.L_x_75:
[----:B-----5:R-:W-:Y:S01]  /*4930*/  @!P2 FSETP.EQ.AND P0, PT, R35, RZ, PT ;  /* 0x000000ff2300a20b */ /* 0x020fe20003f02000 */
[----:B------:R-:W-:Y:S01]  /*4940*/  @!UPT UIADD3 URZ, UPT, UPT, URZ, URZ, URZ ;  /* 0x000000fffffff290 */ /* 0x000fe2000fffe0ff */
[----:B------:R-:W-:Y:S11]  /*4950*/  @!P2 BRA `(.L_x_76) ;  /* 0x000000000014a947 */ /* 0x000ff60003800000 */
[----:B------:R-:W-:Y:S02]  /*4960*/  LOP3.LUT P2, RZ, R67, 0xff, RZ, 0xc0, !PT ;  /* 0x000000ff43ff7812 */ /* 0x000fe4000784c0ff */
[----:B------:R-:W-:Y:S04]  /*4970*/  PLOP3.LUT P0, PT, PT, PT, UP0, 0x80, 0x8 ;  /* 0x000000000008781c */ /* 0x000fe80003f0f008 */
[----:B------:R-:W-:Y:S07]  /*4980*/  PLOP3.LUT P0, PT, P0, PT, PT, 0x8, 0x80 ;  /* 0x000000000080781c */ /* 0x000fee000070e170 */
[----:B------:R-:W-:Y:S11]  /*4990*/  @P2 FSETP.EQ.AND P0, PT, R35, RZ, PT ;  /* 0x000000ff2300220b */ /* 0x000ff60003f02000 */
[----:B------:R-:W-:Y:S02]  /*49a0*/  @!UPT UIADD3 URZ, UPT, UPT, URZ, URZ, URZ ;  /* 0x000000fffffff290 */ /* 0x000fe4000fffe0ff */
.L_x_76:
[----:B------:R-:W-:Y:S01]  /*49b0*/  ULEA UR4, UR8, UR13, 0x3 ;  /* 0x0000000d08047291 */ /* 0x000fe2000f8e18ff */
[----:B--2---:R-:W-:Y:S02]  /*49c0*/  SHF.L.U32 R3, R34, 0x1f, RZ ;  /* 0x0000001f22037819 */ /* 0x004fe400000006ff */
[----:B------:R-:W-:Y:S04]  /*49d0*/  ELECT P4, URZ, PT ;  /* 0x0000000000ff782f */ /* 0x000fe80003880000 */
[----:B------:R-:W-:Y:S02]  /*49e0*/  PLOP3.LUT P4, PT, P0, P4, PT, 0xf2, 0x2f ;  /* 0x00000000002f781c */ /* 0x000fe40000789e72 */
[----:B------:R-:W2:Y:S11]  /*49f0*/  SYNCS.PHASECHK.TRANS64.TRYWAIT P2, [UR4+0x48], R3 ;  /* 0x00004803ff0075a7 */ /* 0x000eb60008041104 */
[----:B-1----:R-:W-:Y:S05]  /*4a00*/  @!P4 IADD3 R20, P0, PT, R32, 0x580, RZ ;  /* 0x000005802014c810 */ /* 0x002fea0007f1e0ff */
[----:B------:R-:W-:Y:S01]  /*4a10*/  @!P4 IMAD.X R12, RZ, RZ, R33, P0 ;  /* 0x000000ffff0cc224 */ /* 0x000fe200000e0621 */
[----:B--2---:R-:W-:Y:S07]  /*4a20*/  @!P2 BRA `(.L_x_77) ;  /* 0x000000340058a947 */ /* 0x004fee0003800000 */
.L_x_146:
[----:B------:R-:W2:Y:S01]  /*4a30*/  LDC.64 R14, c[0x0][0xb10] ;  /* 0x0002c400ff0e7b82 */ /* 0x000ea20000000a00 */
[----:B------:R-:W-:Y:S01]  /*4a40*/  @!P4 R2UR UR6, R12 ;  /* 0x000000000c06c2ca */ /* 0x000fe200000e0000 */
[----:B------:R-:W-:Y:S01]  /*4a50*/  VOTEU.ALL UP2, P4 ;  /* 0x0000000000ff7886 */ /* 0x000fe20002040000 */
[----:B------:R-:W-:Y:S01]  /*4a60*/  @!P4 R2UR UR7, R20 ;  /* 0x000000001407c2ca */ /* 0x000fe200000e0000 */
[----:B------:R-:W-:Y:S01]  /*4a70*/  UIADD3 UR5, UPT, UPT, UR8, 0x1, URZ ;  /* 0x0000000108057890 */ /* 0x000fe2000fffe0ff */
[----:B------:R-:W-:Y:S03]  /*4a80*/  @P3 SHF.R.U32.HI R24, RZ, 0x10, R29 ;  /* 0x00000010ff183819 */ /* 0x000fe6000001161d */
[----:B------:R-:W3:Y:S01]  /*4a90*/  LDC.64 R10, c[0x0][0xb18] ;  /* 0x0002c600ff0a7b82 */ /* 0x000ee20000000a00 */
[----:B------:R-:W-:Y:S01]  /*4aa0*/  @!UP2 ULEA UR8, UR8, UR13, 0xd ;  /* 0x0000000d0808a291 */ /* 0x000fe2000f8e68ff */
[----:B------:R-:W-:Y:S01]  /*4ab0*/  VIADD R27, R27, 0x1 ;  /* 0x000000011b1b7836 */ /* 0x000fe20000000000 */
[----:B------:R-:W-:Y:S02]  /*4ac0*/  UIADD3 UR9, UPT, UPT, UR4, 0x30, URZ ;  /* 0x0000003004097890 */ /* 0x000fe4000fffe0ff */
[----:B------:R-:W-:Y:S03]  /*4ad0*/  @!UP2 UIADD3 UR8, UPT, UPT, UR8, 0x400, URZ ;  /* 0x000004000808a890 */ /* 0x000fe6000fffe0ff */
[----:B-1----:R-:W1:Y:S01]  /*4ae0*/  @!P1 LDC R0, c[0x0][0xb20] ;  /* 0x0002c800ff009b82 */ /* 0x002e620000000800 */
[----:B------:R-:W-:Y:S01]  /*4af0*/  VOTEU.ALL UP1, P4 ;  /* 0x0000000000ff7886 */ /* 0x000fe20002020000 */
[----:B------:R-:W-:Y:S01]  /*4b00*/  IMAD.U32 R21, RZ, RZ, UR6 ;  /* 0x00000006ff157e24 */ /* 0x000fe2000f8e00ff */
[----:B------:R-:W-:Y:S05]  /*4b10*/  UMOV UR22, 0x0 ;  /* 0x0000000000167882 */ /* 0x000fea0000000000 */
[----:B------:R-:W5:Y:S01]  /*4b20*/  @!P1 LDC R3, c[0x0][0xb0c] ;  /* 0x0002c300ff039b82 */ /* 0x000f620000000800 */
[----:B------:R-:W-:Y:S01]  /*4b30*/  IMAD.U32 R20, RZ, RZ, UR7 ;  /* 0x00000007ff147e24 */ /* 0x000fe2000f8e00ff */
[----:B------:R-:W-:Y:S01]  /*4b40*/  UMOV UR23, 0x10000000 ;  /* 0x1000000000177882 */ /* 0x000fe20000000000 */
[----:B------:R-:W-:Y:S01]  /*4b50*/  @!P4 R2UR UR17, R21 ;  /* 0x000000001511c2ca */ /* 0x000fe200000e0000 */
[----:B------:R-:W-:Y:S01]  /*4b60*/  UMOV UR12, UR60 ;  /* 0x0000003c000c7c82 */ /* 0x000fe20008000000 */
[----:B------:R-:W-:Y:S01]  /*4b70*/  UISETP.NE.AND UP5, UPT, UR5, 0x3, UPT ;  /* 0x000000030500788c */ /* 0x000fe2000bfa5270 */
[----:B------:R-:W-:Y:S01]  /*4b80*/  @!P4 R2UR UR16, R20 ;  /* 0x000000001410c2ca */ /* 0x000fe200000e0000 */
[----:B------:R-:W-:Y:S01]  /*4b90*/  @!P4 IMAD.MOV.U32 R20, RZ, RZ, 0x2000 ;  /* 0x00002000ff14c424 */ /* 0x000fe200078e00ff */
[----:B------:R-:W-:Y:S02]  /*4ba0*/  UPRMT UR14, UR53, 0x654, UR9 ;  /* 0x00000654350e7896 */ /* 0x000fe40008000009 */
[----:B------:R-:W-:Y:S02]  /*4bb0*/  USEL UR7, UR5, URZ, UP5 ;  /* 0x000000ff05077287 */ /* 0x000fe4000a800000 */
[----:B------:R-:W-:Y:S02]  /*4bc0*/  USEL UR5, URZ, 0x1, UP5 ;  /* 0x00000001ff057887 */ /* 0x000fe4000a800000 */
[----:B------:R-:W-:Y:S04]  /*4bd0*/  ULEA UR6, UR7, UR13, 0x3 ;  /* 0x0000000d07067291 */ /* 0x000fe8000f8e18ff */
[----:B------:R-:W-:Y:S01]  /*4be0*/  LOP3.LUT R34, R34, UR5, RZ, 0x3c, !PT ;  /* 0x0000000522227c12 */ /* 0x000fe2000f8e3cff */
[----:B------:R1:W-:Y:S01]  /*4bf0*/  @!UP1 UTMALDG.3D [UR8], [UR16], desc[UR22] ;  /* 0x00001608100095b4 */ /* 0x0003e20008011000 */
[----:B------:R1:W-:Y:S02]  /*4c00*/  @!P4 SYNCS.ARRIVE.TRANS64.RED.A0TR RZ, [UR4+0x30], R20 ;  /* 0x00003014ffffc9a7 */ /* 0x0003e40008300404 */
[----:B------:R-:W-:Y:S02]  /*4c10*/  SHF.L.U32 R12, R34, 0x1f, RZ ;  /* 0x0000001f220c7819 */ /* 0x000fe400000006ff */
[----:B---3--:R-:W-:Y:S01]  /*4c20*/  @!P1 ISETP.NE.AND P0, PT, R10, 0x1, PT ;  /* 0x000000010a00980c */ /* 0x008fe20003f05270 */
[----:B--2---:R-:W-:Y:S01]  /*4c30*/  @!P1 IMAD.HI.U32 R14, R13, R14, RZ ;  /* 0x0000000e0d0e9227 */ /* 0x004fe200078e00ff */
[----:B-----5:R-:W-:Y:S03]  /*4c40*/  @!P1 ISETP.NE.AND P2, PT, R3, 0x1, PT ;  /* 0x000000010300980c */ /* 0x020fe60003f45270 */
[C---:B------:R-:W-:Y:S01]  /*4c50*/  @!P1 IMAD.HI.U32 R11, R8.reuse, R11, RZ ;  /* 0x0000000b080b9227 */ /* 0x040fe200078e00ff */
[----:B------:R-:W-:Y:S04]  /*4c60*/  @!P1 SHF.R.U32.HI R14, RZ, R15, R14 ;  /* 0x0000000fff0e9219 */ /* 0x000fe8000001160e */
[----:B-1----:R-:W-:Y:S01]  /*4c70*/  @!P1 SHF.R.U32.HI R9, RZ, R0, R11 ;  /* 0x00000000ff099219 */ /* 0x002fe2000001160b */
[----:B------:R-:W-:Y:S01]  /*4c80*/  SYNCS.ARRIVE.TRANS64.RED.A1T0 RZ, [UR14], RZ ;  /* 0x000000ffffff79a7 */ /* 0x000fe2000810040e */
[----:B------:R-:W-:Y:S02]  /*4c90*/  @!P1 SEL R14, R13, R14, !P2 ;  /* 0x0000000e0d0e9207 */ /* 0x000fe40005000000 */
[----:B------:R-:W-:Y:S01]  /*4ca0*/  @!P1 SEL R9, R8, R9, !P0 ;  /* 0x0000000908099207 */ /* 0x000fe20004000000 */
[----:B------:R-:W1:Y:S04]  /*4cb0*/  SYNCS.PHASECHK.TRANS64.TRYWAIT P5, [UR6+0x48], R12 ;  /* 0x0000480cff0075a7 */ /* 0x000e6800080a1106 */
[----:B------:R-:W-:Y:S02]  /*4cc0*/  @!P1 IMAD.IADD R0, R9, 0x1, -R14 ;  /* 0x0000000109009824 */ /* 0x000fe400078e0a0e */
[----:B------:R-:W-:Y:S02]  /*4cd0*/  @!P1 IMAD.IADD R9, R14, 0x1, -R9 ;  /* 0x000000010e099824 */ /* 0x000fe400078e0a09 */
[----:B------:R-:W-:Y:S02]  /*4ce0*/  @!P1 IMAD R13, R0, R3, R13 ;  /* 0x00000003000d9224 */ /* 0x000fe400078e020d */
[----:B------:R-:W-:Y:S01]  /*4cf0*/  @!P1 IMAD R8, R9, R10, R8 ;  /* 0x0000000a09089224 */ /* 0x000fe200078e0208 */
[----:B-1----:R-:W-:Y:S06]  /*4d00*/  @!P5 BRA `(.L_x_78) ;  /* 0x0000003000b8d947 */ /* 0x002fec0003800000 */
.L_x_148:
[----:B------:R-:W-:Y:S01]  /*4d10*/  UIADD3 UR9, UPT, UPT, UR6, 0x30, URZ ;  /* 0x0000003006097890 */ /* 0x000fe2000fffe0ff */
[----:B-1----:R-:W-:Y:S01]  /*4d20*/  @!P4 IADD3 R3, P0, PT, R32, 0x580, RZ ;  /* 0x000005802003c810 */ /* 0x002fe20007f1e0ff */
[----:B------:R-:W-:Y:S01]  /*4d30*/  VOTEU.ALL UP1, P4 ;  /* 0x0000000000ff7886 */ /* 0x000fe20002020000 */
[----:B------:R-:W-:Y:S01]  /*4d40*/  UMOV UR16, 0x0 ;  /* 0x0000000000107882 */ /* 0x000fe20000000000 */
[----:B------:R-:W-:Y:S01]  /*4d50*/  UMOV UR17, 0x10000000 ;  /* 0x1000000000117882 */ /* 0x000fe20000000000 */
[----:B------:R-:W-:Y:S01]  /*4d60*/  @!P4 R2UR UR5, R3 ;  /* 0x000000000305c2ca */ /* 0x000fe200000e0000 */
[----:B------:R-:W-:Y:S01]  /*4d70*/  @!P4 IMAD.X R0, RZ, RZ, R33, P0 ;  /* 0x000000ffff00c224 */ /* 0x000fe200000e0621 */
[----:B------:R-:W-:Y:S01]  /*4d80*/  @!UP1 ULEA UR8, UR7, UR13, 0xd ;  /* 0x0000000d07089291 */ /* 0x000fe2000f8e68ff */
[----:B------:R-:W-:Y:S01]  /*4d90*/  ISETP.NE.AND P0, PT, R27, 0x2, PT ;  /* 0x000000021b00780c */ /* 0x000fe20003f05270 */
[----:B------:R-:W-:Y:S01]  /*4da0*/  @!UP1 UIADD3 UR10, UPT, UPT, UR10, 0x20, URZ ;  /* 0x000000200a0a9890 */ /* 0x000fe2000fffe0ff */
[----:B------:R-:W-:Y:S01]  /*4db0*/  IMAD.IADD R20, R8, 0x1, R66 ;  /* 0x0000000108147824 */ /* 0x000fe200078e0242 */
[----:B------:R-:W-:Y:S01]  /*4dc0*/  @!P4 R2UR UR4, R0 ;  /* 0x000000000004c2ca */ /* 0x000fe200000e0000 */
[----:B------:R-:W-:Y:S01]  /*4dd0*/  @!UP1 UIADD3 UR8, UPT, UPT, UR8, 0x400, URZ ;  /* 0x0000040008089890 */ /* 0x000fe2000fffe0ff */
[----:B------:R-:W-:Y:S01]  /*4de0*/  SEL R0, RZ, 0x1, P0 ;  /* 0x00000001ff007807 */ /* 0x000fe20000000000 */
[----:B------:R-:W-:Y:S01]  /*4df0*/  VOTEU.ALL UP1, P4 ;  /* 0x0000000000ff7886 */ /* 0x000fe20002020000 */
[----:B------:R-:W-:Y:S01]  /*4e00*/  UMOV UR12, UR60 ;  /* 0x0000003c000c7c82 */ /* 0x000fe20008000000 */
[----:B------:R-:W-:Y:S01]  /*4e10*/  @P3 R2UR UR60, R24 ;  /* 0x00000000183c32ca */ /* 0x000fe200000e0000 */
[----:B------:R-:W-:Y:S01]  /*4e20*/  IMAD.IADD R21, R13, 0x1, R68 ;  /* 0x000000010d157824 */ /* 0x000fe200078e0244 */
[----:B------:R-:W-:Y:S01]  /*4e30*/  LOP3.LUT R25, R25, R0, RZ, 0x3c, !PT ;  /* 0x0000000019197212 */ /* 0x000fe200078e3cff */
[----:B------:R-:W-:Y:S01]  /*4e40*/  IMAD.U32 R10, RZ, RZ, UR5 ;  /* 0x00000005ff0a7e24 */ /* 0x000fe2000f8e00ff */
[----:B------:R-:W-:Y:S04]  /*4e50*/  SEL R27, R27, RZ, P0 ;  /* 0x000000ff1b1b7207 */ /* 0x000fe80000000000 */
[----:B------:R-:W-:Y:S01]  /*4e60*/  IMAD.U32 R11, RZ, RZ, UR4 ;  /* 0x00000004ff0b7e24 */ /* 0x000fe2000f8e00ff */
[----:B------:R-:W-:Y:S01]  /*4e70*/  @!P4 R2UR UR14, R10 ;  /* 0x000000000a0ec2ca */ /* 0x000fe200000e0000 */
[----:B------:R-:W-:Y:S03]  /*4e80*/  UPRMT UR4, UR53, 0x654, UR9 ;  /* 0x0000065435047896 */ /* 0x000fe60008000009 */
[----:B------:R-:W-:Y:S11]  /*4e90*/  @!P4 R2UR UR15, R11 ;  /* 0x000000000b0fc2ca */ /* 0x000ff600000e0000 */
[----:B------:R-:W-:Y:S02]  /*4ea0*/  @!UPT UIADD3 URZ, UPT, UPT, URZ, URZ, URZ ;  /* 0x000000fffffff290 */ /* 0x000fe4000fffe0ff */
[----:B------:R1:W-:Y:S01]  /*4eb0*/  @!UP1 UTMALDG.3D [UR8], [UR14], desc[UR16] ;  /* 0x000010080e0095b4 */ /* 0x0003e20008011000 */
[----:B------:R2:W-:Y:S01]  /*4ec0*/  @!P4 SYNCS.ARRIVE.TRANS64.RED.A0TR RZ, [UR6+0x30], R23 ;  /* 0x00003017ffffc9a7 */ /* 0x0005e20008300406 */
[----:B------:R-:W-:Y:S01]  /*4ed0*/  SYNCS.ARRIVE.TRANS64.RED.A1T0 RZ, [UR4], RZ ;  /* 0x000000ffffff79a7 */ /* 0x000fe20008100404 */
[----:B------:R-:W-:Y:S04]  /*4ee0*/  UIADD3 UR4, UPT, UPT, UR7, 0x1, URZ ;  /* 0x0000000107047890 */ /* 0x000fe8000fffe0ff */
[----:B------:R-:W-:Y:S04]  /*4ef0*/  UISETP.NE.AND UP1, UPT, UR4, 0x3, UPT ;  /* 0x000000030400788c */ /* 0x000fe8000bf25270 */
[----:B------:R-:W-:Y:S06]  /*4f00*/  USEL UR5, URZ, 0x1, UP1 ;  /* 0x00000001ff057887 */ /* 0x000fec0008800000 */
[----:B------:R-:W-:Y:S01]  /*4f10*/  LOP3.LUT R34, R34, UR5, RZ, 0x3c, !PT ;  /* 0x0000000522227c12 */ /* 0x000fe2000f8e3cff */
[----:B-1----:R-:W-:Y:S02]  /*4f20*/  USEL UR8, UR4, URZ, UP1 ;  /* 0x000000ff04087287 */ /* 0x002fe40008800000 */
[----:B------:R-:W-:Y:S01]  /*4f30*/  UPLOP3.LUT UP1, UPT, UPT, UPT, UPT, 0x80, 0x8 ;  /* 0x000000000008789c */ /* 0x000fe20003f2f070 */
[----:B------:R-:W-:Y:S10]  /*4f40*/  @P3 BRA `(.L_x_79) ;  /* 0xfffffff4001c3947 */ /* 0x000ff4000383ffff */
[----:B------:R-:W-:Y:S01]  /*4f50*/  UIADD3 UR13, UPT, UPT, UR13, 0x48, URZ ;  /* 0x000000480d0d7890 */ /* 0x000fe2000fffe0ff */
[----:B------:R-:W-:-:S03]  /*4f60*/  SHF.L.U32 R3, R34, 0x1f, RZ ;  /* 0x0000001f22037819 */ /* 0x000fc600000006ff */
[----:B------:R-:W-:-:S09]  /*4f70*/  ULEA UR4, UR8, UR13, 0x3 ;  /* 0x0000000d08047291 */ /* 0x000fd2000f8e18ff */
[----:B------:R-:W1:Y:S02]  /*4f80*/  SYNCS.PHASECHK.TRANS64.TRYWAIT P0, [UR4], R3 ;  /* 0x00000003ff0075a7 */ /* 0x000e640008001104 */
[----:B-1----:R-:W-:Y:S05]  /*4f90*/  @!P0 BRA `(.L_x_80) ;  /* 0x00000030002c8947 */ /* 0x002fea0003800000 */
.L_x_150:
        /* <DEDUP_REMOVED lines=9> */
.L_x_152:
[----:B------:R-:W-:-:S04]  /*5030*/  UIADD3 UR4, UPT, UPT, UR4, 0x1, URZ ;  /* 0x0000000104047890 */ /* 0x000fc8000fffe0ff */
[----:B------:R-:W-:-:S04]  /*5040*/  UISETP.NE.AND UP0, UPT, UR4, 0x3, UPT ;  /* 0x000000030400788c */ /* 0x000fc8000bf05270 */
[----:B------:R-:W-:Y:S02]  /*5050*/  USEL UR5, URZ, 0x1, UP0 ;  /* 0x00000001ff057887 */ /* 0x000fe40008000000 */
[----:B------:R-:W-:-:S04]  /*5060*/  USEL UR4, UR4, URZ, UP0 ;  /* 0x000000ff04047287 */ /* 0x000fc80008000000 */
[----:B------:R-:W-:Y:S01]  /*5070*/  ULEA UR4, UR4, UR13, 0x3 ;  /* 0x0000000d04047291 */ /* 0x000fe2000f8e18ff */
[----:B-1----:R-:W-:-:S04]  /*5080*/  LOP3.LUT R3, R34, UR5, RZ, 0x3c, !PT ;  /* 0x0000000522037c12 */ /* 0x002fc8000f8e3cff */
[----:B------:R-:W-:Y:S01]  /*5090*/  SHF.L.U32 R3, R3, 0x1f, RZ ;  /* 0x0000001f03037819 */ /* 0x000fe200000006ff */
[----:B------:R-:W-:-:S07]  /*50a0*/  IMAD.U32 R0, RZ, RZ, UR4 ;  /* 0x00000004ff007e24 */ /* 0x000fce000f8e00ff */
.L_x_82:
[----:B-1----:R1:W3:Y:S02]  /*50b0*/  SYNCS.PHASECHK.TRANS64.TRYWAIT P0, [R0+URZ], R3 ;  /* 0x00000003000075a7 */ /* 0x0022e400080011ff */
[----:B---3--:R-:W-:Y:S05]  /*50c0*/  @!P0 NANOSLEEP.SYNCS 0x989680 ;  /* 0x009896800000895d */ /* 0x008fea0003900000 */
[----:B------:R-:W3:Y:S02]  /*50d0*/  @!P0 SYNCS.PHASECHK.TRANS64 P0, [R0+URZ], R3 ;  /* 0x00000003000085a7 */ /* 0x000ee400080010ff */
[----:B---3--:R-:W-:Y:S05]  /*50e0*/  @P0 EXIT ;  /* 0x000000000000094d */ /* 0x008fea0003800000 */
[----:B------:R-:W-:Y:S05]  /*50f0*/  BRA `(.L_x_82) ;  /* 0xfffffffc00ec7947 */ /* 0x000fea000383ffff */
.L_x_70:
[----:B------:R-:W-:-:S06]  /*5100*/  UISETP.GE.AND UP1, UPT, UR10, 0x4, UPT ;  /* 0x000000040a00788c */ /* 0x000fcc000bf26270 */
[----:B------:R-:W-:-:S13]  /*5110*/  PLOP3.LUT P0, PT, PT, PT, UP1, 0x80, 0x8 ;  /* 0x000000000008781c */ /* 0x000fda0003f0f018 */
[----:B------:R-:W-:Y:S05]  /*5120*/  @!P0 EXIT ;  /* 0x000000000000894d */ /* 0x000fea0003800000 */
[----:B------:R-:W-:Y:S01]  /*5130*/  BAR.SYNC.DEFER_BLOCKING 0x6, 0xa0 ;  /* 0x0182800000007b1d */ /* 0x000fe20000010000 */
[C---:B------:R-:W-:Y:S01]  /*5140*/  IMAD.SHL.U32 R0, R79.reuse, 0x20, RZ ;  /* 0x000000204f007824 */ /* 0x040fe200078e00ff */
[C---:B------:R-:W-:Y:S01]  /*5150*/  R2P PR, R79.reuse, 0x6 ;  /* 0x000000064f007804 */ /* 0x040fe20000000000 */
[C---:B------:R-:W-:Y:S02]  /*5160*/  IMAD.SHL.U32 R72, R79.reuse, 0x4, RZ ;  /* 0x000000044f487824 */ /* 0x040fe400078e00ff */
[C---:B------:R-:W-:Y:S01]  /*5170*/  IMAD.U32 R32, R79.reuse, 0x10000, RZ ;  /* 0x000100004f207824 */ /* 0x040fe200078e00ff */
[----:B------:R-:W-:Y:S02]  /*5180*/  UMOV UR36, 0x400 ;  /* 0x0000040000247882 */ /* 0x000fe40000000000 */
[----:B------:R-:W1:Y:S01]  /*5190*/  LDC R71, c[0x0][0x370] ;  /* 0x0000dc00ff477b82 */ /* 0x000e620000000800 */
[----:B------:R-:W-:Y:S01]  /*51a0*/  ULEA UR36, UR53, UR36, 0x18 ;  /* 0x0000002435247291 */ /* 0x000fe2000f8ec0ff */
[C---:B------:R-:W-:Y:S01]  /*51b0*/  LOP3.LUT R7, R0.reuse, 0xe0, RZ, 0xc0, !PT ;  /* 0x000000e000077812 */ /* 0x040fe200078ec0ff */
[----:B------:R-:W-:Y:S01]  /*51c0*/  IMAD.SHL.U32 R5, R79, 0x10, RZ ;  /* 0x000000104f057824 */ /* 0x000fe200078e00ff */
[----:B------:R-:W-:Y:S01]  /*51d0*/  LOP3.LUT R0, R0, 0x100, RZ, 0xc0, !PT ;  /* 0x0000010000007812 */ /* 0x000fe200078ec0ff */
[----:B------:R-:W-:Y:S01]  /*51e0*/  IMAD.MOV.U32 R78, RZ, RZ, 0x8 ;  /* 0x00000008ff4e7424 */ /* 0x000fe200078e00ff */
[----:B------:R-:W-:Y:S01]  /*51f0*/  LOP3.LUT R72, R7, 0x1c, R72, 0xf8, !PT ;  /* 0x0000001c07487812 */ /* 0x000fe200078ef848 */
[----:B------:R-:W-:Y:S01]  /*5200*/  IMAD.MOV.U32 R77, RZ, RZ, 0x10 ;  /* 0x00000010ff4d7424 */ /* 0x000fe200078e00ff */
[----:B------:R-:W2:Y:S01]  /*5210*/  LDC R28, c[0x0][0xb0c] ;  /* 0x0002c300ff1c7b82 */ /* 0x000ea20000000800 */
[----:B------:R-:W-:Y:S01]  /*5220*/  SHF.R.U32.HI R7, RZ, 0x2, R79 ;  /* 0x00000002ff077819 */ /* 0x000fe2000001164f */
[----:B------:R-:W-:Y:S01]  /*5230*/  IMAD.MOV.U32 R30, RZ, RZ, RZ ;  /* 0x000000ffff1e7224 */ /* 0x000fe200078e00ff */
[----:B------:R-:W-:Y:S01]  /*5240*/  LOP3.LUT R32, R32, 0x600000, RZ, 0xc0, !PT ;  /* 0x0060000020207812 */ /* 0x000fe200078ec0ff */
[----:B------:R-:W-:Y:S01]  /*5250*/  IMAD.MOV.U32 R76, RZ, RZ, RZ ;  /* 0x000000ffff4c7224 */ /* 0x000fe200078e00ff */
[----:B------:R-:W-:Y:S01]  /*5260*/  LOP3.LUT R5, R0, 0x600, R5, 0xf8, !PT ;  /* 0x0000060000057812 */ /* 0x000fe200078ef805 */
[----:B------:R-:W-:Y:S01]  /*5270*/  IMAD.MOV.U32 R82, RZ, RZ, RZ ;  /* 0x000000ffff527224 */ /* 0x000fe200078e00ff */
[----:B------:R-:W-:Y:S01]  /*5280*/  LOP3.LUT R72, R72, 0x4, R7, 0x78, !PT ;  /* 0x0000000448487812 */ /* 0x000fe200078e7807 */
[----:B------:R-:W4:Y:S01]  /*5290*/  LDC R69, c[0x0][0xb20] ;  /* 0x0002c800ff457b82 */ /* 0x000f220000000800 */
[----:B------:R-:W3:Y:S01]  /*52a0*/  LDS R3, [UR36+0x120] ;  /* 0x00012024ff037984 */ /* 0x000ee20008000800 */
[----:B------:R-:W-:Y:S01]  /*52b0*/  LOP3.LUT R79, R79, 0x60, RZ, 0xc0, !PT ;  /* 0x000000604f4f7812 */ /* 0x000fe200078ec0ff */
[----:B------:R-:W-:Y:S01]  /*52c0*/  IMAD.MOV.U32 R75, RZ, RZ, RZ ;  /* 0x000000ffff4b7224 */ /* 0x000fe200078e00ff */
[----:B------:R-:W-:Y:S01]  /*52d0*/  LOP3.LUT R72, R5, R72, RZ, 0xfc, !PT ;  /* 0x0000004805487212 */ /* 0x000fe200078efcff */
[----:B------:R-:W1:Y:S01]  /*52e0*/  LDCU.64 UR54, c[0x0][0x348] ;  /* 0x00006900ff3677ac */ /* 0x000e620008000a00 */
[----:B------:R-:W-:-:S02]  /*52f0*/  SEL R78, R78, 0xfffffff8, !P1 ;  /* 0xfffffff84e4e7807 */ /* 0x000fc40004800000 */
[----:B------:R-:W1:Y:S01]  /*5300*/  LDC R27, c[0x0][0xb30] ;  /* 0x0002cc00ff1b7b82 */ /* 0x000e620000000800 */
[----:B------:R-:W-:Y:S01]  /*5310*/  SEL R77, R77, 0xfffffff0, !P2 ;  /* 0xfffffff04d4d7807 */ /* 0x000fe20005000000 */
[----:B------:R-:W1:Y:S01]  /*5320*/  LDCU.64 UR48, c[0x0][0x888] ;  /* 0x00011100ff3077ac */ /* 0x000e620008000a00 */
[----:B------:R-:W1:Y:S05]  /*5330*/  LDCU.64 UR50, c[0x0][0x890] ;  /* 0x00011200ff3277ac */ /* 0x000e6a0008000a00 */
[----:B------:R-:W1:Y:S01]  /*5340*/  LDC.64 R64, c[0x0][0xb10] ;  /* 0x0002c400ff407b82 */ /* 0x000e620000000a00 */
[----:B------:R-:W-:Y:S01]  /*5350*/  UMOV UR42, 0x1 ;  /* 0x00000001002a7882 */ /* 0x000fe20000000000 */
[----:B------:R-:W-:Y:S01]  /*5360*/  UMOV UR37, URZ ;  /* 0x000000ff00257c82 */ /* 0x000fe20008000000 */
[----:B------:R-:W-:Y:S01]  /*5370*/  UIADD3 UR52, UPT, UPT, UR36, 0x400, URZ ;  /* 0x0000040024347890 */ /* 0x000fe2000fffe0ff */
[----:B------:R-:W-:Y:S01]  /*5380*/  UMOV UR41, URZ ;  /* 0x000000ff00297c82 */ /* 0x000fe20008000000 */
[----:B------:R-:W-:-:S03]  /*5390*/  UMOV UR40, URZ ;  /* 0x000000ff00287c82 */ /* 0x000fc60008000000 */
[----:B------:R-:W1:Y:S08]  /*53a0*/  LDC.64 R24, c[0x0][0xb18] ;  /* 0x0002c600ff187b82 */ /* 0x000e700000000a00 */
[----:B------:R-:W1:Y:S08]  /*53b0*/  LDC.64 R22, c[0x0][0xb28] ;  /* 0x0002ca00ff167b82 */ /* 0x000e700000000a00 */
[----:B------:R-:W1:Y:S01]  /*53c0*/  LDC.64 R62, c[0x0][0x8b0] ;  /* 0x00022c00ff3e7b82 */ /* 0x000e620000000a00 */
[----:B---3--:R-:W-:-:S07]  /*53d0*/  IMAD.IADD R32, R3, 0x1, R32 ;  /* 0x0000000103207824 */ /* 0x008fce00078e0220 */
[----:B------:R-:W3:Y:S08]  /*53e0*/  LDC.64 R60, c[0x0][0x8a8] ;  /* 0x00022a00ff3c7b82 */ /* 0x000ef00000000a00 */
[----:B--2-4-:R-:W1:Y:S02]  /*53f0*/  LDC R70, c[0x0][0x374] ;  /* 0x0000dd00ff467b82 */ /* 0x014e640000000800 */
.L_x_113:
[C---:B------:R-:W-:Y:S02]  /*5400*/  LEA R0, R82.reuse, UR36, 0x3 ;  /* 0x0000002452007c11 */ /* 0x040fe4000f8e18ff */
[----:B------:R-:W-:Y:S02]  /*5410*/  SHF.L.U32 R3, R75, 0x1f, RZ ;  /* 0x0000001f4b037819 */ /* 0x000fe400000006ff */
[----:B-1----:R-:W-:Y:S02]  /*5420*/  LEA R16, R82, UR36, 0x4 ;  /* 0x0000002452107c11 */ /* 0x002fe4000f8e20ff */
[----:B------:R-:W2:Y:S02]  /*5430*/  SYNCS.PHASECHK.TRANS64.TRYWAIT P0, [R0+URZ+0x70], R3 ;  /* 0x00007003000075a7 */ /* 0x000ea400080011ff */
[----:B--2---:R-:W-:Y:S05]  /*5440*/  @!P0 BRA `(.L_x_83) ;  /* 0x0000002c00308947 */ /* 0x004fea0003800000 */
.L_x_153:
[----:B------:R-:W4:Y:S01]  /*5450*/  LDC.64 R12, c[0x0][0xb10] ;  /* 0x0002c400ff0c7b82 */ /* 0x000f220000000a00 */
[----:B------:R-:W3:Y:S01]  /*5460*/  LDS.128 R16, [R16+0x100] ;  /* 0x0001000010107984 */ /* 0x000ee20000000c00 */
[----:B-1----:R-:W-:Y:S01]  /*5470*/  ISETP.NE.AND P1, PT, R27, 0x1, PT ;  /* 0x000000011b00780c */ /* 0x002fe20003f25270 */
[----:B--2---:R-:W-:Y:S01]  /*5480*/  VIADD R0, R0, 0x80 ;  /* 0x0000008000007836 */ /* 0x004fe20000000000 */
[----:B------:R-:W-:Y:S04]  /*5490*/  ISETP.GE.AND P0, PT, R26, 0x1, PT ;  /* 0x000000011a00780c */ /* 0x000fe80003f06270 */
[----:B------:R-:W1:Y:S01]  /*54a0*/  LDC.64 R10, c[0x0][0xb18] ;  /* 0x0002c600ff0a7b82 */ /* 0x000e620000000a00 */
[----:B------:R-:W-:Y:S01]  /*54b0*/  PRMT R0, RZ, 0x654, R0 ;  /* 0x00000654ff007816 */ /* 0x000fe20000000000 */
[----:B------:R-:W-:Y:S01]  /*54c0*/  @!PT LDS RZ, [RZ] ;  /* 0x00000000fffff984 */ /* 0x000fe20000000800 */
[----:B------:R-:W-:Y:S01]  /*54d0*/  @!PT LDS RZ, [RZ] ;  /* 0x00000000fffff984 */ /* 0x000fe20000000800 */
[----:B------:R-:W-:Y:S01]  /*54e0*/  @!PT LDS RZ, [RZ] ;  /* 0x00000000fffff984 */ /* 0x000fe20000000800 */
[----:B------:R-:W-:Y:S01]  /*54f0*/  @!PT LDS RZ, [RZ] ;  /* 0x00000000fffff984 */ /* 0x000fe20000000800 */
[----:B------:R2:W-:Y:S06]  /*5500*/  MEMBAR.ALL.CTA ;  /* 0x0000000000007992 */ /* 0x0005ec0000008000 */
[----:B--2---:R-:W2:Y:S01]  /*5510*/  FENCE.VIEW.ASYNC.S ;  /* 0x00000000000073c6 */ /* 0x004ea20000000000 */
[----:B------:R-:W1:Y:S08]  /*5520*/  @!P1 LDC R14, c[0x0][0xb20] ;  /* 0x0002c800ff0e9b82 */ /* 0x000e700000000800 */
[----:B------:R-:W1:Y:S01]  /*5530*/  @!P1 LDC R9, c[0x0][0xb0c] ;  /* 0x0002c300ff099b82 */ /* 0x000e620000000800 */
[----:B--2---:R2:W-:Y:S01]  /*5540*/  SYNCS.ARRIVE.TRANS64.RED.A1T0 RZ, [R0+URZ], RZ ;  /* 0x000000ff00ff79a7 */ /* 0x0045e200081004ff */
[----:B---3--:R-:W-:Y:S04]  /*5550*/  LOP3.LUT P4, RZ, R18, 0x1, RZ, 0xc0, !PT ;  /* 0x0000000112ff7812 */ /* 0x008fe8000788c0ff */
[----:B------:R-:W-:Y:S09]  /*5560*/  P2R R80, PR, RZ, 0x10 ;  /* 0x00000010ff507803 */ /* 0x000ff20000000000 */
[----:B------:R-:W-:Y:S02]  /*5570*/  @P4 MOV R31, R16 ;  /* 0x00000010001f4202 */ /* 0x000fe40000000f00 */
[----:B------:R-:W-:Y:S01]  /*5580*/  @P4 LOP3.LUT R29, R17, 0xffff, RZ, 0xc0, !PT ;  /* 0x0000ffff111d4812 */ /* 0x000fe200078ec0ff */
[----:B--2-4-:R-:W-:Y:S06]  /*5590*/  @!P0 BRA `(.L_x_84) ;  /* 0x0000000000a48947 */ /* 0x014fec0003800000 */
[----:B------:R-:W-:Y:S01]  /*55a0*/  IMAD.HI.U32 R36, R70, R25, RZ ;  /* 0x0000001946247227 */ /* 0x000fe200078e00ff */
[----:B------:R-:W-:Y:S02]  /*55b0*/  ISETP.NE.AND P0, PT, R24, 0x1, PT ;  /* 0x000000011800780c */ /* 0x000fe40003f05270 */
[----:B------:R-:W-:Y:S01]  /*55c0*/  ISETP.NE.AND P2, PT, R26, 0x1, PT ;  /* 0x000000011a00780c */ /* 0x000fe20003f45270 */
[-C--:B------:R-:W-:Y:S01]  /*55d0*/  IMAD.HI.U32 R34, R71, R64.reuse, RZ ;  /* 0x0000004047227227 */ /* 0x080fe200078e00ff */
[----:B------:R-:W-:Y:S02]  /*55e0*/  SHF.R.U32.HI R37, RZ, R69, R36 ;  /* 0x00000045ff257219 */ /* 0x000fe40000011624 */
[----:B------:R-:W-:Y:S01]  /*55f0*/  ISETP.NE.AND P3, PT, R28, 0x1, PT ;  /* 0x000000011c00780c */ /* 0x000fe20003f65270 */
[----:B------:R-:W-:Y:S01]  /*5600*/  IMAD.HI.U32 R40, R29, R25, RZ ;  /* 0x000000191d287227 */ /* 0x000fe200078e00ff */
[----:B------:R-:W-:Y:S02]  /*5610*/  SHF.R.U32.HI R34, RZ, R65, R34 ;  /* 0x00000041ff227219 */ /* 0x000fe40000011622 */
[----:B------:R-:W-:Y:S01]  /*5620*/  SEL R3, R70, R37, !P0 ;  /* 0x0000002546037207 */ /* 0x000fe20004000000 */
[----:B------:R-:W-:Y:S01]  /*5630*/  IMAD.HI.U32 R38, R31, R64, RZ ;  /* 0x000000401f267227 */ /* 0x000fe200078e00ff */
[----:B------:R-:W-:Y:S03]  /*5640*/  SEL R7, R71, R34, !P3 ;  /* 0x0000002247077207 */ /* 0x000fe60005800000 */
[-C--:B------:R-:W-:Y:S01]  /*5650*/  IMAD.HI.U32 R34, R3, R22.reuse, RZ ;  /* 0x0000001603227227 */ /* 0x080fe200078e00ff */
[----:B------:R-:W-:Y:S03]  /*5660*/  SHF.R.U32.HI R38, RZ, R65, R38 ;  /* 0x00000041ff267219 */ /* 0x000fe60000011626 */
[----:B------:R-:W-:Y:S01]  /*5670*/  IMAD.HI.U32 R36, R7, R22, RZ ;  /* 0x0000001607247227 */ /* 0x000fe200078e00ff */
[----:B------:R-:W-:Y:S02]  /*5680*/  @P2 SHF.R.U32.HI R3, RZ, R23, R34 ;  /* 0x00000017ff032219 */ /* 0x000fe40000011622 */
[----:B------:R-:W-:Y:S02]  /*5690*/  SHF.R.U32.HI R34, RZ, R69, R40 ;  /* 0x00000045ff227219 */ /* 0x000fe40000011628 */
[----:B------:R-:W-:Y:S01]  /*56a0*/  @P2 SHF.R.U32.HI R7, RZ, R23, R36 ;  /* 0x00000017ff072219 */ /* 0x000fe20000011624 */
[C---:B------:R-:W-:Y:S01]  /*56b0*/  IMAD R2, R26.reuse, R3, RZ ;  /* 0x000000031a027224 */ /* 0x040fe200078e02ff */
[----:B------:R-:W-:Y:S02]  /*56c0*/  SEL R5, R29, R34, !P0 ;  /* 0x000000221d057207 */ /* 0x000fe40004000000 */
[----:B------:R-:W-:Y:S01]  /*56d0*/  SEL R3, R31, R38, !P3 ;  /* 0x000000261f037207 */ /* 0x000fe20005800000 */
[----:B------:R-:W-:Y:S01]  /*56e0*/  IMAD R4, R26, R7, RZ ;  /* 0x000000071a047224 */ /* 0x000fe200078e02ff */
[C---:B------:R-:W-:Y:S01]  /*56f0*/  ISETP.GE.AND P0, PT, R5.reuse, R2, PT ;  /* 0x000000020500720c */ /* 0x040fe20003f06270 */
[----:B------:R-:W-:Y:S03]  /*5700*/  IMAD.HI.U32 R6, R5, R22, RZ ;  /* 0x0000001605067227 */ /* 0x000fe600078e00ff */
[----:B------:R-:W-:Y:S01]  /*5710*/  ISETP.GE.OR P0, PT, R3, R4, P0 ;  /* 0x000000040300720c */ /* 0x000fe20000706670 */
[----:B------:R-:W-:Y:S01]  /*5720*/  IMAD.MOV R4, RZ, RZ, -R3 ;  /* 0x000000ffff047224 */ /* 0x000fe200078e0a03 */
[-C--:B------:R-:W-:Y:S03]  /*5730*/  SHF.R.U32.HI R6, RZ, R23.reuse, R6 ;  /* 0x00000017ff067219 */ /* 0x080fe60000011606 */
[----:B------:R-:W-:Y:S01]  /*5740*/  IMAD R31, R28, R4, R31 ;  /* 0x000000041c1f7224 */ /* 0x000fe200078e021f */
[----:B------:R-:W-:Y:S05]  /*5750*/  SEL R15, R5, R6, !P2 ;  /* 0x00000006050f7207 */ /* 0x000fea0005000000 */
[----:B------:R-:W-:Y:S02]  /*5760*/  IMAD.MOV R6, RZ, RZ, -R15 ;  /* 0x000000ffff067224 */ /* 0x000fe400078e0a0f */
[C---:B------:R-:W-:Y:S04]  /*5770*/  @!P0 IMAD.HI.U32 R2, R3.reuse, R22, RZ ;  /* 0x0000001603028227 */ /* 0x040fe800078e00ff */
[----:B------:R-:W-:Y:S01]  /*5780*/  IMAD R6, R26, R6, R5 ;  /* 0x000000061a067224 */ /* 0x000fe200078e0205 */
[----:B------:R-:W-:Y:S04]  /*5790*/  @!P0 SHF.R.U32.HI R2, RZ, R23, R2 ;  /* 0x00000017ff028219 */ /* 0x000fe80000011602 */
[----:B------:R-:W-:Y:S02]  /*57a0*/  @!P0 SEL R0, R3, R2, !P2 ;  /* 0x0000000203008207 */ /* 0x000fe40005000000 */
[----:B------:R-:W-:Y:S02]  /*57b0*/  IADD3 R2, PT, PT, -R5, RZ, RZ ;  /* 0x000000ff05027210 */ /* 0x000fe40007ffe1ff */
[----:B------:R-:W-:Y:S01]  /*57c0*/  @!P0 IADD3 R8, PT, PT, R15, -R0, RZ ;  /* 0x800000000f088210 */ /* 0x000fe20007ffe0ff */
[----:B------:R-:W-:Y:S02]  /*57d0*/  @!P0 IMAD R0, R7, R6, R0 ;  /* 0x0000000607008224 */ /* 0x000fe400078e0200 */
[----:B------:R-:W-:Y:S02]  /*57e0*/  IMAD R29, R24, R2, R29 ;  /* 0x00000002181d7224 */ /* 0x000fe400078e021d */
[----:B------:R-:W-:Y:S02]  /*57f0*/  @!P0 IMAD R5, R8, R26, R3 ;  /* 0x0000001a08058224 */ /* 0x000fe400078e0203 */
[----:B------:R-:W-:Y:S04]  /*5800*/  @!P0 IMAD.MOV.U32 R3, RZ, RZ, R0 ;  /* 0x000000ffff038224 */ /* 0x000fe800078e0000 */
[----:B------:R-:W-:Y:S02]  /*5810*/  IMAD R31, R3, R28, R31 ;  /* 0x0000001c031f7224 */ /* 0x000fe400078e021f */
[----:B------:R-:W-:Y:S07]  /*5820*/  IMAD R29, R5, R24, R29 ;  /* 0x00000018051d7224 */ /* 0x000fee00078e021d */
.L_x_84:
[----:B-1----:R-:W-:Y:S01]  /*5830*/  @!P1 ISETP.NE.AND P0, PT, R10, 0x1, PT ;  /* 0x000000010a00980c */ /* 0x002fe20003f05270 */
[----:B------:R-:W-:Y:S01]  /*5840*/  @!P1 IMAD.HI.U32 R0, R31, R12, RZ ;  /* 0x0000000c1f009227 */ /* 0x000fe200078e00ff */
[----:B------:R-:W-:Y:S01]  /*5850*/  @!P1 ISETP.NE.AND P2, PT, R9, 0x1, PT ;  /* 0x000000010900980c */ /* 0x000fe20003f45270 */
[----:B------:R-:W-:Y:S01]  /*5860*/  ULOP3.LUT UP0, URZ, UR52, 0x3f0, URZ, 0xc0, !UPT ;  /* 0x000003f034ff7892 */ /* 0x000fe2000f80c0ff */
[----:B------:R-:W-:Y:S01]  /*5870*/  R2UR UR5, R21 ;  /* 0x00000000150572ca */ /* 0x000fe200000e0000 */
[----:B------:R-:W-:Y:S01]  /*5880*/  @!P1 IMAD.HI.U32 R3, R29, R11, RZ ;  /* 0x0000000b1d039227 */ /* 0x000fe200078e00ff */
[----:B------:R-:W-:Y:S02]  /*5890*/  @!P1 SHF.R.U32.HI R0, RZ, R13, R0 ;  /* 0x0000000dff009219 */ /* 0x000fe40000011600 */
[----:B------:R-:W-:Y:S01]  /*58a0*/  R2UR UR4, R20 ;  /* 0x00000000140472ca */ /* 0x000fe200000e0000 */
[----:B------:R-:W-:Y:S01]  /*58b0*/  VIADD R82, R82, 0x1 ;  /* 0x0000000152527836 */ /* 0x000fe20000000000 */
[----:B------:R-:W-:Y:S02]  /*58c0*/  @!P1 SHF.R.U32.HI R2, RZ, R14, R3 ;  /* 0x0000000eff029219 */ /* 0x000fe40000011603 */
[----:B------:R-:W-:Y:S02]  /*58d0*/  @!P1 SEL R3, R31, R0, !P2 ;  /* 0x000000001f039207 */ /* 0x000fe40005000000 */
[----:B------:R-:W-:Y:S02]  /*58e0*/  @!P1 SEL R2, R29, R2, !P0 ;  /* 0x000000021d029207 */ /* 0x000fe40004000000 */
[----:B------:R-:W-:Y:S01]  /*58f0*/  @P4 SHF.R.U32.HI R74, RZ, 0x10, R17 ;  /* 0x00000010ff4a4819 */ /* 0x000fe20000011611 */
[----:B------:R-:W-:Y:S02]  /*5900*/  USHF.L.U32 UR46, UR5, 0x6, URZ ;  /* 0x00000006052e7899 */ /* 0x000fe400080006ff */
[----:B------:R-:W-:Y:S02]  /*5910*/  @!P1 IMAD.IADD R0, R2, 0x1, -R3 ;  /* 0x0000000102009824 */ /* 0x000fe400078e0a03 */
[----:B------:R-:W-:Y:S01]  /*5920*/  @!P1 IMAD.IADD R2, R3, 0x1, -R2 ;  /* 0x0000000103029824 */ /* 0x000fe200078e0a02 */
[----:B------:R-:W-:Y:S01]  /*5930*/  USHF.L.U32 UR45, UR4, 0x6, URZ ;  /* 0x00000006042d7899 */ /* 0x000fe200080006ff */
[----:B------:R-:W-:Y:S02]  /*5940*/  @!P1 IMAD R31, R0, R9, R31 ;  /* 0x00000009001f9224 */ /* 0x000fe400078e021f */
[----:B------:R-:W-:Y:S01]  /*5950*/  @!P1 IMAD R29, R2, R10, R29 ;  /* 0x0000000a021d9224 */ /* 0x000fe200078e021d */
[----:B------:R-:W-:Y:S08]  /*5960*/  BRA.U !UP0, `(.L_x_85) ;  /* 0x00000001087c7547 */ /* 0x000ff0000b800000 */
[----:B------:R-:W1:Y:S01]  /*5970*/  LDCU.64 UR8, c[0x4][0x80] ;  /* 0x01001000ff0877ac */ /* 0x000e620008000a00 */
[----:B------:R-:W-:Y:S01]  /*5980*/  MOV R2, 0x0 ;  /* 0x0000000000027802 */ /* 0x000fe20000000f00 */
[----:B------:R-:W-:Y:S02]  /*5990*/  HFMA2 R12, -RZ, RZ, 0, 5.9604644775390625e-08 ;  /* 0x00000001ff0c7431 */ /* 0x000fe400000001ff */
[----:B------:R-:W-:Y:S01]  /*59a0*/  IMAD.MOV.U32 R8, RZ, RZ, 0x70 ;  /* 0x00000070ff087424 */ /* 0x000fe200078e00ff */
[----:B------:R2:W3:Y:S01]  /*59b0*/  LDC.64 R14, c[0x4][R2] ;  /* 0x01000000020e7b82 */ /* 0x0004e20000000a00 */
[----:B------:R-:W4:Y:S01]  /*59c0*/  LDCU.64 UR6, c[0x4][0x88] ;  /* 0x01001100ff0677ac */ /* 0x000f220008000a00 */
[----:B------:R-:W-:Y:S01]  /*59d0*/  IMAD.MOV.U32 R13, RZ, RZ, RZ ;  /* 0x000000ffff0d7224 */ /* 0x000fe200078e00ff */
[----:B------:R-:W2:Y:S01]  /*59e0*/  LDCU.64 UR4, c[0x4][0x8] ;  /* 0x01000100ff0477ac */ /* 0x000ea20008000a00 */
[----:B-1----:R-:W-:Y:S01]  /*59f0*/  MOV R5, UR9 ;  /* 0x0000000900057c02 */ /* 0x002fe20008000f00 */
[----:B------:R-:W-:Y:S01]  /*5a00*/  IMAD.U32 R4, RZ, RZ, UR8 ;  /* 0x00000008ff047e24 */ /* 0x000fe2000f8e00ff */
[----:B----4-:R-:W-:Y:S01]  /*5a10*/  MOV R7, UR7 ;  /* 0x0000000700077c02 */ /* 0x010fe20008000f00 */
[----:B------:R-:W-:Y:S01]  /*5a20*/  IMAD.U32 R6, RZ, RZ, UR6 ;  /* 0x00000006ff067e24 */ /* 0x000fe2000f8e00ff */
[----:B--2---:R-:W-:Y:S01]  /*5a30*/  MOV R11, UR5 ;  /* 0x00000005000b7c02 */ /* 0x004fe20008000f00 */
[----:B------:R-:W-:Y:S02]  /*5a40*/  IMAD.U32 R10, RZ, RZ, UR4 ;  /* 0x00000004ff0a7e24 */ /* 0x000fe4000f8e00ff */
[----:B------:R-:W-:Y:S07]  /*5a50*/  LEPC R20, `(.L_x_86) ;  /* 0x000000001014794e */ /* 0x000fee0000000000 */
[----:B---3-5:R-:W-:Y:S05]  /*5a60*/  CALL.ABS.NOINC R14 ;  /* 0x000000000e007343 */ /* 0x028fea0003c00000 */
.L_x_86:
[----:B------:R-:W1:Y:S01]  /*5a70*/  LDCU.64 UR8, c[0x4][0x80] ;  /* 0x01001000ff0877ac */ /* 0x000e620008000a00 */
[----:B------:R-:W2:Y:S01]  /*5a80*/  LDC.64 R2, c[0x4][R2] ;  /* 0x0100000002027b82 */ /* 0x000ea20000000a00 */
[----:B------:R-:W-:Y:S02]  /*5a90*/  HFMA2 R12, -RZ, RZ, 0, 5.9604644775390625e-08 ;  /* 0x00000001ff0c7431 */ /* 0x000fe400000001ff */
[----:B------:R-:W-:Y:S02]  /*5aa0*/  IMAD.MOV.U32 R8, RZ, RZ, 0x70 ;  /* 0x00000070ff087424 */ /* 0x000fe400078e00ff */
[----:B------:R-:W-:Y:S01]  /*5ab0*/  IMAD.MOV.U32 R13, RZ, RZ, RZ ;  /* 0x000000ffff0d7224 */ /* 0x000fe200078e00ff */
[----:B------:R-:W3:Y:S01]  /*5ac0*/  LDCU.64 UR6, c[0x4][0x88] ;  /* 0x01001100ff0677ac */ /* 0x000ee20008000a00 */
[----:B------:R-:W4:Y:S01]  /*5ad0*/  LDCU.64 UR4, c[0x4][0x8] ;  /* 0x01000100ff0477ac */ /* 0x000f220008000a00 */
[----:B-1----:R-:W-:Y:S02]  /*5ae0*/  MOV R4, UR8 ;  /* 0x0000000800047c02 */ /* 0x002fe40008000f00 */
[----:B------:R-:W-:Y:S02]  /*5af0*/  MOV R5, UR9 ;  /* 0x0000000900057c02 */ /* 0x000fe40008000f00 */
[----:B---3--:R-:W-:Y:S01]  /*5b00*/  MOV R7, UR7 ;  /* 0x0000000700077c02 */ /* 0x008fe20008000f00 */
[----:B------:R-:W-:Y:S01]  /*5b10*/  IMAD.U32 R6, RZ, RZ, UR6 ;  /* 0x00000006ff067e24 */ /* 0x000fe2000f8e00ff */
[----:B----4-:R-:W-:Y:S01]  /*5b20*/  MOV R11, UR5 ;  /* 0x00000005000b7c02 */ /* 0x010fe20008000f00 */
[----:B------:R-:W-:Y:S02]  /*5b30*/  IMAD.U32 R10, RZ, RZ, UR4 ;  /* 0x00000004ff0a7e24 */ /* 0x000fe4000f8e00ff */
[----:B------:R-:W-:Y:S07]  /*5b40*/  LEPC R20, `(.L_x_85) ;  /* 0x000000001014794e */ /* 0x000fee0000000000 */
[----:B--2---:R-:W-:Y:S05]  /*5b50*/  CALL.ABS.NOINC R2 ;  /* 0x0000000002007343 */ /* 0x004fea0003c00000 */
.L_x_85:
[----:B------:R-:W-:Y:S01]  /*5b60*/  ISETP.NE.U32.AND P4, PT, R62, RZ, PT ;  /* 0x000000ff3e00720c */ /* 0x000fe20003f85070 */
[----:B------:R-:W-:Y:S01]  /*5b70*/  UISETP.NE.AND UP2, UPT, UR43, URZ, UPT ;  /* 0x000000ff2b00728c */ /* 0x000fe2000bf45270 */
[----:B------:R-:W-:Y:S01]  /*5b80*/  ISETP.NE.U32.AND P2, PT, RZ, UR48, PT ;  /* 0x00000030ff007c0c */ /* 0x000fe2000bf45070 */
[----:B------:R-:W-:Y:S01]  /*5b90*/  UISETP.NE.U32.AND UP1, UPT, UR50, URZ, UPT ;  /* 0x000000ff3200728c */ /* 0x000fe2000bf25070 */
[----:B------:R-:W-:Y:S01]  /*5ba0*/  ISETP.NE.AND.EX P4, PT, R63, RZ, PT, P4 ;  /* 0x000000ff3f00720c */ /* 0x000fe20003f85340 */
[----:B------:R-:W-:Y:S01]  /*5bb0*/  UPLOP3.LUT UP0, UPT, UPT, UPT, UPT, 0x40, 0x4 ;  /* 0x000000000004789c */ /* 0x000fe20003f0e870 */
[----:B------:R-:W-:Y:S01]  /*5bc0*/  ISETP.NE.AND.EX P2, PT, RZ, UR49, PT, P2 ;  /* 0x00000031ff007c0c */ /* 0x000fe2000bf45320 */
[----:B------:R-:W-:Y:S01]  /*5bd0*/  UISETP.NE.AND.EX UP1, UPT, UR51, URZ, UPT, UP1 ;  /* 0x000000ff3300728c */ /* 0x000fe2000bf25310 */
[----:B------:R-:W-:Y:S04]  /*5be0*/  PLOP3.LUT P1, PT, PT, PT, UP2, 0x80, 0x8 ;  /* 0x000000000008781c */ /* 0x000fe80003f2f028 */
[----:B------:R-:W-:Y:S06]  /*5bf0*/  @UP2 UPLOP3.LUT UP0, UPT, UPT, UPT, UP1, 0x80, 0x8 ;  /* 0x000000000008289c */ /* 0x000fec0003f0f010 */
[----:B------:R-:W-:Y:S01]  /*5c00*/  PLOP3.LUT P0, PT, PT, PT, UP0, 0x80, 0x8 ;  /* 0x000000000008781c */ /* 0x000fe20003f0f008 */
[----:B------:R-:W-:Y:S01]  /*5c10*/  @!UPT UIADD3 URZ, UPT, UPT, URZ, URZ, URZ ;  /* 0x000000fffffff290 */ /* 0x000fe2000fffe0ff */
[----:B------:R-:W-:Y:S11]  /*5c20*/  BRA.U !UP1, `(.L_x_87) ;  /* 0x0000000109387547 */ /* 0x000ff6000b800000 */
[----:B------:R-:W-:Y:S01]  /*5c30*/  UISETP.NE.U32.AND UP0, UPT, UR48, URZ, UPT ;  /* 0x000000ff3000728c */ /* 0x000fe2000bf05070 */
[----:B------:R-:W-:Y:S02]  /*5c40*/  HFMA2 R0, -RZ, RZ, 0, 5.9604644775390625e-08 ;  /* 0x00000001ff007431 */ /* 0x000fe400000001ff */
[----:B------:R-:W-:Y:S01]  /*5c50*/  IMAD.MOV.U32 R67, RZ, RZ, 0x1 ;  /* 0x00000001ff437424 */ /* 0x000fe200078e00ff */
[----:B------:R-:W-:Y:S06]  /*5c60*/  UISETP.NE.AND.EX UP0, UPT, UR49, URZ, UPT, UP0 ;  /* 0x000000ff3100728c */ /* 0x000fec000bf05300 */
[----:B------:R-:W-:Y:S05]  /*5c70*/  PLOP3.LUT P3, PT, PT, PT, UP0, 0x80, 0x8 ;  /* 0x000000000008781c */ /* 0x000fea0003f6f008 */
[----:B------:R-:W1:Y:S01]  /*5c80*/  @UP0 LDCU.64 UR4, c[0x0][0x888] ;  /* 0x00011100ff0407ac */ /* 0x000e620008000a00 */
[----:B------:R-:W-:Y:S07]  /*5c90*/  @UP0 UIMAD UR6, UR60, UR50, URZ ;  /* 0x000000323c0602a4 */ /* 0x000fee000f8e02ff */
[----:B------:R-:W-:Y:S01]  /*5ca0*/  @!P3 PRMT R67, R0, 0x7610, R67 ;  /* 0x000076100043b816 */ /* 0x000fe20000000043 */
[----:B-1----:R-:W-:Y:S06]  /*5cb0*/  @UP0 UIMAD.WIDE UR4, UR6, 0x4, UR4 ;  /* 0x00000004060408a5 */ /* 0x002fec000f8e0204 */
[----:B------:R-:W-:Y:S01]  /*5cc0*/  IMAD.U32 R2, RZ, RZ, UR4 ;  /* 0x00000004ff027e24 */ /* 0x000fe2000f8e00ff */
[----:B------:R-:W-:Y:S04]  /*5cd0*/  MOV R3, UR5 ;  /* 0x0000000500037c02 */ /* 0x000fe80008000f00 */
[----:B------:R-:W1:Y:S01]  /*5ce0*/  @!UP0 LDCU UR4, c[0x0][0x880] ;  /* 0x00011000ff0487ac */ /* 0x000e620008000800 */
[----:B-----5:R2:W5:Y:S02]  /*5cf0*/  @P3 LDG.E R35, desc[UR56][R2.64] ;  /* 0x0000003802233981 */ /* 0x020564000c1e1900 */
[----:B-12---:R-:W-:Y:S02]  /*5d00*/  @!P3 IMAD.U32 R35, RZ, RZ, UR4 ;  /* 0x00000004ff23be24 */ /* 0x006fe4000f8e00ff */
.L_x_87:
[----:B------:R-:W-:Y:S05]  /*5d10*/  @!P4 BRA `(.L_x_88) ;  /* 0x000000000020c947 */ /* 0x000fea0003800000 */
[----:B------:R-:W-:Y:S04]  /*5d20*/  ISETP.NE.U32.AND P3, PT, R60, RZ, PT ;  /* 0x000000ff3c00720c */ /* 0x000fe80003f65070 */
[----:B------:R-:W-:Y:S11]  /*5d30*/  ISETP.NE.AND.EX P3, PT, R61, RZ, PT, P3 ;  /* 0x000000ff3d00720c */ /* 0x000ff60003f65330 */
[----:B------:R-:W-:Y:S02]  /*5d40*/  @!UPT UIADD3 URZ, UPT, UPT, URZ, URZ, URZ ;  /* 0x000000fffffff290 */ /* 0x000fe4000fffe0ff */
[----:B------:R-:W1:Y:S01]  /*5d50*/  @P3 LDC.64 R2, c[0x0][0x8a8] ;  /* 0x00022a00ff023b82 */ /* 0x000e620000000a00 */
[----:B------:R-:W-:Y:S04]  /*5d60*/  @P3 IMAD R0, R62, UR60, RZ ;  /* 0x0000003c3e003c24 */ /* 0x000fe8000f8e02ff */
[----:B-1----:R-:W-:Y:S05]  /*5d70*/  @P3 IMAD.WIDE R2, R0, 0x4, R2 ;  /* 0x0000000400023825 */ /* 0x002fea00078e0202 */
[----:B-----5:R1:W5:Y:S02]  /*5d80*/  @P3 LDG.E R33, desc[UR56][R2.64] ;  /* 0x0000003802213981 */ /* 0x020364000c1e1900 */
[----:B-1----:R-:W2:Y:S02]  /*5d90*/  @!P3 LDC R33, c[0x0][0x8a0] ;  /* 0x00022800ff21bb82 */ /* 0x002ea40000000800 */
.L_x_88:
[----:B-----5:R-:W-:Y:S01]  /*5da0*/  FSETP.NEU.AND P3, PT, R35, RZ, PT ;  /* 0x000000ff2300720b */ /* 0x020fe20003f6d000 */
[----:B------:R-:W-:Y:S01]  /*5db0*/  ULOP3.LUT UR4, UR42, 0x1, URZ, 0x3c, !UPT ;  /* 0x000000012a047892 */ /* 0x000fe2000f8e3cff */
[----:B------:R-:W-:Y:S01]  /*5dc0*/  SEL R9, RZ, 0xffffffff, P2 ;  /* 0xffffffffff097807 */ /* 0x000fe20001000000 */
[----:B------:R-:W-:Y:S01]  /*5dd0*/  BSSY B1, `(.L_x_89) ;  /* 0x000004d000017945 */ /* 0x000fe20003800000 */
[----:B------:R-:W-:Y:S01]  /*5de0*/  @P1 LOP3.LUT P2, RZ, R67, 0xff, RZ, 0xc0, !PT ;  /* 0x000000ff43ff1812 */ /* 0x000fe2000784c0ff */
[----:B------:R-:W-:Y:S01]  /*5df0*/  IMAD.MOV.U32 R87, RZ, RZ, 0x1 ;  /* 0x00000001ff577424 */ /* 0x000fe200078e00ff */
[----:B------:R-:W-:Y:S01]  /*5e00*/  @P1 SEL R2, RZ, 0xffffffff, P3 ;  /* 0xffffffffff021807 */ /* 0x000fe20001800000 */
[----:B------:R-:W-:Y:S01]  /*5e10*/  IMAD.U32 R42, RZ, RZ, UR4 ;  /* 0x00000004ff2a7e24 */ /* 0x000fe2000f8e00ff */
[----:B------:R-:W-:Y:S01]  /*5e20*/  LEA R84, R30, UR36, 0x3 ;  /* 0x000000241e547c11 */ /* 0x000fe2000f8e18ff */
[----:B------:R-:W-:Y:S01]  /*5e30*/  IMAD.U32 R43, RZ, RZ, UR37 ;  /* 0x00000025ff2b7e24 */ /* 0x000fe2000f8e00ff */
[----:B------:R-:W-:Y:S02]  /*5e40*/  @P0 SEL R2, R9, R2, !P2 ;  /* 0x0000000209020207 */ /* 0x000fe40005000000 */
[----:B------:R-:W-:Y:S02]  /*5e50*/  CS2R R46, SRZ ;  /* 0x00000000002e7805 */ /* 0x000fe4000001ff00 */
[----:B------:R-:W-:Y:S02]  /*5e60*/  SHF.L.U32 R7, R76, 0x1f, RZ ;  /* 0x0000001f4c077819 */ /* 0x000fe400000006ff */
[----:B------:R-:W-:Y:S02]  /*5e70*/  CS2R R44, SRZ ;  /* 0x00000000002c7805 */ /* 0x000fe4000001ff00 */
[----:B------:R-:W-:Y:S02]  /*5e80*/  @P1 LOP3.LUT R2, R2, 0x1, RZ, 0xc0, !PT ;  /* 0x0000000102021812 */ /* 0x000fe400078ec0ff */
[----:B------:R-:W-:Y:S02]  /*5e90*/  CS2R R50, SRZ ;  /* 0x0000000000327805 */ /* 0x000fe4000001ff00 */
[----:B------:R-:W-:Y:S02]  /*5ea0*/  PLOP3.LUT P2, PT, PT, PT, UP1, 0x80, 0x8 ;  /* 0x000000000008781c */ /* 0x000fe40003f4f018 */
[----:B------:R-:W-:Y:S02]  /*5eb0*/  CS2R R48, SRZ ;  /* 0x0000000000307805 */ /* 0x000fe4000001ff00 */
[----:B------:R-:W-:Y:S01]  /*5ec0*/  ISETP.NE.U32.OR P5, PT, R2, 0x1, !P1 ;  /* 0x000000010200780c */ /* 0x000fe20004fa5470 */
[----:B------:R-:W-:Y:S01]  /*5ed0*/  IMAD.U32 R2, RZ, RZ, UR37 ;  /* 0x00000025ff027e24 */ /* 0x000fe2000f8e00ff */
[----:B------:R-:W-:Y:S02]  /*5ee0*/  LEA.HI R5, R30, R30, RZ, 0x1 ;  /* 0x0000001e1e057211 */ /* 0x000fe400078f08ff */
[----:B------:R-:W-:Y:S02]  /*5ef0*/  CS2R R54, SRZ ;  /* 0x0000000000367805 */ /* 0x000fe4000001ff00 */
[----:B------:R-:W-:Y:S02]  /*5f00*/  LOP3.LUT P4, R81, R67, 0xff, RZ, 0xc0, !PT ;  /* 0x000000ff43517812 */ /* 0x000fe4000788c0ff */
[----:B------:R-:W-:Y:S02]  /*5f10*/  CS2R R52, SRZ ;  /* 0x0000000000347805 */ /* 0x000fe4000001ff00 */
[----:B------:R-:W-:Y:S01]  /*5f20*/  LEA R0, R2, UR36, 0x3 ;  /* 0x0000002402007c11 */ /* 0x000fe2000f8e18ff */
[C---:B------:R-:W-:Y:S01]  /*5f30*/  IMAD.SHL.U32 R3, R5.reuse, 0x20, RZ ;  /* 0x0000002005037824 */ /* 0x040fe200078e00ff */
[----:B------:R-:W-:Y:S02]  /*5f40*/  SEL R2, RZ, 0xffffffff, P3 ;  /* 0xffffffffff027807 */ /* 0x000fe40001800000 */
[----:B------:R-:W-:Y:S02]  /*5f50*/  CS2R R58, SRZ ;  /* 0x00000000003a7805 */ /* 0x000fe4000001ff00 */
[----:B------:R-:W-:Y:S02]  /*5f60*/  LOP3.LUT R5, R5, 0xffe, RZ, 0xc0, !PT ;  /* 0x00000ffe05057812 */ /* 0x000fe400078ec0ff */
[----:B------:R-:W-:Y:S02]  /*5f70*/  CS2R R56, SRZ ;  /* 0x0000000000387805 */ /* 0x000fe4000001ff00 */
[----:B------:R-:W-:Y:S02]  /*5f80*/  @P2 SEL R2, R9, R2, !P4 ;  /* 0x0000000209022207 */ /* 0x000fe40006000000 */
[----:B------:R-:W-:Y:S01]  /*5f90*/  @P5 SHF.L.U32 R11, R42, 0x1f, RZ ;  /* 0x0000001f2a0b5819 */ /* 0x000fe200000006ff */
[----:B------:R-:W-:Y:S01]  /*5fa0*/  IMAD.IADD R34, R30, 0x1, -R5 ;  /* 0x000000011e227824 */ /* 0x000fe200078e0a05 */
[----:B------:R-:W-:Y:S02]  /*5fb0*/  LOP3.LUT R3, R3, 0xffffffc0, RZ, 0xc0, !PT ;  /* 0xffffffc003037812 */ /* 0x000fe400078ec0ff */
[----:B------:R-:W1:Y:S01]  /*5fc0*/  @P5 SYNCS.PHASECHK.TRANS64.TRYWAIT P1, [R0+URZ+0x30], R11 ;  /* 0x0000300b000055a7 */ /* 0x000e6200080211ff */
[----:B------:R-:W-:Y:S02]  /*5fd0*/  LOP3.LUT R2, R2, 0x1, RZ, 0xc0, !PT ;  /* 0x0000000102027812 */ /* 0x000fe400078ec0ff */
[----:B------:R-:W-:Y:S01]  /*5fe0*/  IMAD.IADD R3, R32, 0x1, R3 ;  /* 0x0000000120037824 */ /* 0x000fe200078e0203 */
[----:B------:R-:W-:Y:S02]  /*5ff0*/  P2R R83, PR, RZ, 0x20 ;  /* 0x00000020ff537803 */ /* 0x000fe40000000000 */
[----:B------:R-:W-:Y:S01]  /*6000*/  ISETP.NE.U32.AND P2, PT, R2, 0x1, PT ;  /* 0x000000010200780c */ /* 0x000fe20003f45070 */
[----:B------:R-:W-:Y:S03]  /*6010*/  IMAD R34, R34, 0x100000, R3 ;  /* 0x0010000022227824 */ /* 0x000fe600078e0203 */
[----:B------:R-:W-:Y:S01]  /*6020*/  P2R R88, PR, RZ, 0x4 ;  /* 0x00000004ff587803 */ /* 0x000fe20000000000 */
[----:B------:R3:W4:Y:S01]  /*6030*/  SYNCS.PHASECHK.TRANS64.TRYWAIT P0, [R84+URZ+0x90], R7 ;  /* 0x00009007540075a7 */ /* 0x00072200080011ff */
[----:B-1----:R-:W-:Y:S01]  /*6040*/  @P5 SEL R87, RZ, 0x1, !P1 ;  /* 0x00000001ff575807 */ /* 0x002fe20004800000 */
[----:B---3--:R-:W-:Y:S06]  /*6050*/  @!P5 BRA `(.L_x_90) ;  /* 0x000000000090d947 */ /* 0x008fec0003800000 */
[----:B------:R-:W-:Y:S01]  /*6060*/  HFMA2 R55, -RZ, RZ, 0, 0 ;  /* 0x00000000ff377431 */ /* 0x000fe200000001ff */
[----:B------:R-:W-:Y:S01]  /*6070*/  ISETP.NE.AND P1, PT, R87, RZ, PT ;  /* 0x000000ff5700720c */ /* 0x000fe20003f25270 */
[----:B------:R-:W-:Y:S01]  /*6080*/  IMAD.U32 R3, RZ, RZ, UR37 ;  /* 0x00000025ff037e24 */ /* 0x000fe2000f8e00ff */
[----:B------:R-:W-:Y:S11]  /*6090*/  BSSY B0, `(.L_x_91) ;  /* 0x0000005000007945 */ /* 0x000ff60003800000 */
[----:B------:R-:W-:Y:S05]  /*60a0*/  @P1 BRA `(.L_x_92) ;  /* 0x00000000000c1947 */ /* 0x000fea0003800000 */
[----:B------:R-:W-:Y:S04]  /*60b0*/  SHF.L.U32 R5, R42, 0x1f, RZ ;  /* 0x0000001f2a057819 */ /* 0x000fe800000006ff */
[----:B------:R-:W1:Y:S02]  /*60c0*/  SYNCS.PHASECHK.TRANS64.TRYWAIT P1, [R0+URZ+0x30], R5 ;  /* 0x00003005000075a7 */ /* 0x000e6400080211ff */
[----:B-1----:R-:W-:Y:S05]  /*60d0*/  @!P1 BRA `(.L_x_93) ;  /* 0x0000002000209947 */ /* 0x002fea0003800000 */
.L_x_92:
[----:B------:R-:W-:Y:S05]  /*60e0*/  BSYNC B0 ;  /* 0x0000000000007941 */ /* 0x000fea0003800000 */
.L_x_91:
[----:B------:R-:W-:Y:S01]  /*60f0*/  ISETP.NE.AND P1, PT, R88, RZ, PT ;  /* 0x000000ff5800720c */ /* 0x000fe20003f25270 */
[----:B------:R-:W-:Y:S01]  /*6100*/  IMAD.MOV.U32 R54, RZ, RZ, RZ ;  /* 0x000000ffff367224 */ /* 0x000fe200078e00ff */
[----:B------:R-:W-:Y:S02]  /*6110*/  CS2R R52, SRZ ;  /* 0x0000000000347805 */ /* 0x000fe4000001ff00 */
[----:B------:R-:W-:Y:S02]  /*6120*/  CS2R R58, SRZ ;  /* 0x00000000003a7805 */ /* 0x000fe4000001ff00 */
[----:B------:R-:W-:Y:S02]  /*6130*/  CS2R R56, SRZ ;  /* 0x0000000000387805 */ /* 0x000fe4000001ff00 */
[----:B------:R-:W-:Y:S02]  /*6140*/  CS2R R50, SRZ ;  /* 0x0000000000327805 */ /* 0x000fe4000001ff00 */
[----:B------:R-:W-:Y:S02]  /*6150*/  CS2R R48, SRZ ;  /* 0x0000000000307805 */ /* 0x000fe4000001ff00 */
[----:B------:R-:W-:Y:S02]  /*6160*/  CS2R R46, SRZ ;  /* 0x00000000002e7805 */ /* 0x000fe4000001ff00 */
[----:B------:R-:W-:Y:S01]  /*6170*/  CS2R R44, SRZ ;  /* 0x00000000002c7805 */ /* 0x000fe2000001ff00 */
[----:B------:R-:W-:Y:S01]  /*6180*/  @P1 IMAD R4, R3, 0x800, R72 ;  /* 0x0000080003041824 */ /* 0x000fe200078e0248 */
[----:B------:R-:W-:Y:S05]  /*6190*/  @P1 WARPSYNC.ALL ;  /* 0x0000000000001948 */ /* 0x000fea0003800000 */
[----:B------:R-:W-:Y:S01]  /*61a0*/  @P1 LEA R4, R4, UR36, 0x2 ;  /* 0x0000002404041c11 */ /* 0x000fe2000f8e10ff */
[----:B------:R-:W-:Y:S04]  /*61b0*/  UIADD3 UR4, UPT, UPT, UR37, 0x1, URZ ;  /* 0x0000000125047890 */ /* 0x000fe8000fffe0ff */
[----:B------:R3:W2:Y:S01]  /*61c0*/  @P1 LDSM.16.M88.4 R56, [R4+0x400] ;  /* 0x000400000438183b */ /* 0x0006a20000000200 */
[----:B-1----:R-:W-:Y:S01]  /*61d0*/  @P1 VIADD R0, R4, 0x400 ;  /* 0x0000040004001836 */ /* 0x002fe20000000000 */
[----:B------:R-:W-:Y:S01]  /*61e0*/  UISETP.NE.AND UP0, UPT, UR4, 0x3, UPT ;  /* 0x000000030400788c */ /* 0x000fe2000bf05270 */
[C---:B------:R-:W-:Y:S02]  /*61f0*/  @P1 IMAD R2, R78.reuse, 0x4, R4 ;  /* 0x000000044e021824 */ /* 0x040fe400078e0204 */
[C---:B------:R-:W-:Y:S01]  /*6200*/  @P1 IMAD R5, R77.reuse, 0x4, R0 ;  /* 0x000000044d051824 */ /* 0x040fe200078e0200 */
[----:B------:R-:W-:Y:S01]  /*6210*/  USEL UR5, URZ, 0x1, UP0 ;  /* 0x00000001ff057887 */ /* 0x000fe20008000000 */
[----:B------:R-:W-:Y:S01]  /*6220*/  @P1 IMAD R0, R77, 0x4, R4 ;  /* 0x000000044d001824 */ /* 0x000fe200078e0204 */
[----:B------:R3:W1:Y:S01]  /*6230*/  @P1 LDSM.16.M88.4 R52, [R2+0x400] ;  /* 0x000400000234183b */ /* 0x0006620000000200 */
[----:B------:R-:W-:Y:S01]  /*6240*/  @P1 IMAD R3, R78, 0x4, R5 ;  /* 0x000000044e031824 */ /* 0x000fe200078e0205 */
[----:B------:R-:W-:Y:S02]  /*6250*/  USEL UR4, UR4, URZ, UP0 ;  /* 0x000000ff04047287 */ /* 0x000fe40008000000 */
[----:B------:R3:W1:Y:S01]  /*6260*/  @P1 LDSM.16.M88.4 R48, [R0+0x400] ;  /* 0x000400000030183b */ /* 0x0006620000000200 */
[----:B------:R-:W-:Y:S03]  /*6270*/  LOP3.LUT R42, R42, UR5, RZ, 0x3c, !PT ;  /* 0x000000052a2a7c12 */ /* 0x000fe6000f8e3cff */
[----:B------:R3:W1:Y:S01]  /*6280*/  @P1 LDSM.16.M88.4 R44, [R3] ;  /* 0x00000000032c183b */ /* 0x0006620000000200 */
[----:B------:R-:W-:Y:S03]  /*6290*/  IMAD.U32 R43, RZ, RZ, UR4 ;  /* 0x00000004ff2b7e24 */ /* 0x000fe6000f8e00ff */
.L_x_90:
[----:B------:R-:W-:Y:S05]  /*62a0*/  BSYNC B1 ;  /* 0x0000000000017941 */ /* 0x000fea0003800000 */
.L_x_89:
[----:B---3--:R-:W-:Y:S04]  /*62b0*/  SHF.R.U32.HI R0, RZ, 0x15, R34 ;  /* 0x00000015ff007819 */ /* 0x008fe80000011622 */
[----:B------:R-:W-:Y:S01]  /*62c0*/  LOP3.LUT P1, RZ, R0, 0x3, R73, 0x48, !PT ;  /* 0x0000000300ff7812 */ /* 0x000fe20007824849 */
[----:B------:R-:W-:Y:S01]  /*62d0*/  @!UPT UIADD3 URZ, UPT, UPT, URZ, URZ, URZ ;  /* 0x000000fffffff290 */ /* 0x000fe2000fffe0ff */
[----:B----4-:R-:W-:Y:S11]  /*62e0*/  @P0 BRA `(.L_x_94) ;  /* 0x0000000000080947 */ /* 0x010ff60003800000 */
[----:B------:R-:W3:Y:S02]  /*62f0*/  SYNCS.PHASECHK.TRANS64.TRYWAIT P0, [R84+URZ+0x90], R7 ;  /* 0x00009007540075a7 */ /* 0x000ee400080011ff */
[----:B---3--:R-:W-:Y:S05]  /*6300*/  @!P0 BRA `(.L_x_95) ;  /* 0x0000001c00a88947 */ /* 0x008fea0003800000 */
.L_x_94:
[----:B------:R-:W-:Y:S05]  /*6310*/  @!P1 BRA `(.L_x_96) ;  /* 0x0000000000409947 */ /* 0x000fea0003800000 */
[----:B------:R-:W4:Y:S01]  /*6320*/  LDCU.64 UR8, c[0x4][0x70] ;  /* 0x01000e00ff0877ac */ /* 0x000f220008000a00 */
[----:B------:R-:W-:Y:S01]  /*6330*/  MOV R3, 0x0 ;  /* 0x0000000000037802 */ /* 0x000fe20000000f00 */
[----:B------:R-:W-:Y:S02]  /*6340*/  HFMA2 R12, -RZ, RZ, 0, 5.9604644775390625e-08 ;  /* 0x00000001ff0c7431 */ /* 0x000fe400000001ff */
[----:B------:R-:W-:Y:S02]  /*6350*/  IMAD.MOV.U32 R8, RZ, RZ, 0x192 ;  /* 0x00000192ff087424 */ /* 0x000fe400078e00ff */
[----:B------:R-:W-:Y:S01]  /*6360*/  IMAD.MOV.U32 R13, RZ, RZ, RZ ;  /* 0x000000ffff0d7224 */ /* 0x000fe200078e00ff */
[----:B------:R-:W3:Y:S01]  /*6370*/  LDCU.64 UR6, c[0x4][0x78] ;  /* 0x01000f00ff0677ac */ /* 0x000ee20008000a00 */
[----:B------:R-:W1:Y:S01]  /*6380*/  LDC.64 R2, c[0x4][R3] ;  /* 0x0100000003027b82 */ /* 0x000e620000000a00 */
[----:B------:R-:W5:Y:S01]  /*6390*/  LDCU.64 UR4, c[0x4][0x10] ;  /* 0x01000200ff0477ac */ /* 0x000f620008000a00 */
[----:B----4-:R-:W-:Y:S01]  /*63a0*/  MOV R5, UR9 ;  /* 0x0000000900057c02 */ /* 0x010fe20008000f00 */
[----:B------:R-:W-:Y:S01]  /*63b0*/  IMAD.U32 R4, RZ, RZ, UR8 ;  /* 0x00000008ff047e24 */ /* 0x000fe2000f8e00ff */
[----:B---3--:R-:W-:Y:S01]  /*63c0*/  MOV R7, UR7 ;  /* 0x0000000700077c02 */ /* 0x008fe20008000f00 */
[----:B------:R-:W-:Y:S01]  /*63d0*/  IMAD.U32 R6, RZ, RZ, UR6 ;  /* 0x00000006ff067e24 */ /* 0x000fe2000f8e00ff */
[----:B-----5:R-:W-:Y:S01]  /*63e0*/  MOV R11, UR5 ;  /* 0x00000005000b7c02 */ /* 0x020fe20008000f00 */
[----:B------:R-:W-:Y:S02]  /*63f0*/  IMAD.U32 R10, RZ, RZ, UR4 ;  /* 0x00000004ff0a7e24 */ /* 0x000fe4000f8e00ff */
[----:B------:R-:W-:Y:S07]  /*6400*/  LEPC R20, `(.L_x_96) ;  /* 0x000000001014794e */ /* 0x000fee0000000000 */
[----:B-12---:R-:W-:Y:S05]  /*6410*/  CALL.ABS.NOINC R2 ;  /* 0x0000000002007343 */ /* 0x006fea0003c00000 */
.L_x_96:
[----:B--2---:R-:W-:Y:S01]  /*6420*/  LOP3.LUT R20, R56, 0xffffe000, RZ, 0xc0, !PT ;  /* 0xffffe00038147812 */ /* 0x004fe200078ec0ff */
[----:B------:R-:W-:Y:S05]  /*6430*/  WARPSYNC.ALL ;  /* 0x0000000000007948 */ /* 0x000fea0003800000 */
[----:B------:R-:W-:Y:S01]  /*6440*/  R2UR UR4, R34 ;  /* 0x00000000220472ca */ /* 0x000fe200000e0000 */
[----:B------:R-:W-:Y:S01]  /*6450*/  IMAD.SHL.U32 R86, R78, 0x4, RZ ;  /* 0x000000044e567824 */ /* 0x000fe200078e00ff */
[----:B------:R-:W-:Y:S01]  /*6460*/  LOP3.LUT R21, R57, 0xffffe000, RZ, 0xc0, !PT ;  /* 0xffffe00039157812 */ /* 0x000fe200078ec0ff */
[----:B------:R-:W-:Y:S01]  /*6470*/  IMAD.U32 R85, RZ, RZ, UR37 ;  /* 0x00000025ff557e24 */ /* 0x000fe2000f8e00ff */
[----:B------:R-:W-:Y:S01]  /*6480*/  LOP3.LUT R40, R58, 0xffffe000, RZ, 0xc0, !PT ;  /* 0xffffe0003a287812 */ /* 0x000fe200078ec0ff */
[----:B------:R-:W-:Y:S01]  /*6490*/  BSSY.RECONVERGENT B0, `(.L_x_97) ;  /* 0x0000059000007945 */ /* 0x000fe20003800200 */
[----:B-1----:R-:W-:Y:S01]  /*64a0*/  LOP3.LUT R41, R54, 0xffffe000, RZ, 0xc0, !PT ;  /* 0xffffe00036297812 */ /* 0x002fe200078ec0ff */
[----:B------:R-:W-:Y:S01]  /*64b0*/  IMAD R89, R85, 0x800, R72 ;  /* 0x0000080055597824 */ /* 0x000fe200078e0248 */
[----:B------:R-:W-:Y:S01]  /*64c0*/  ISETP.NE.AND P0, PT, R79, RZ, PT ;  /* 0x000000ff4f00720c */ /* 0x000fe20003f05270 */
[----:B------:R-:W-:Y:S03]  /*64d0*/  IMAD.SHL.U32 R85, R77, 0x4, RZ ;  /* 0x000000044d557824 */ /* 0x000fe600078e00ff */
[----:B------:R-:W-:Y:S01]  /*64e0*/  LEA R89, R89, UR36, 0x2 ;  /* 0x0000002459597c11 */ /* 0x000fe2000f8e10ff */
[----:B---3--:R-:W1:Y:S03]  /*64f0*/  LDTM.16dp128bit.x8 R4, tmem[UR4] ;  /* 0x00000004000479ee */ /* 0x008e660008180000 */
[C-C-:B------:R-:W-:Y:S02]  /*6500*/  IADD3 R92, PT, PT, R86.reuse, 0x400, R89.reuse ;  /* 0x00000400565c7810 */ /* 0x140fe40007ffe059 */
[----:B------:R-:W-:Y:S05]  /*6510*/  IADD3 R91, PT, PT, R85, 0x400, R89 ;  /* 0x00000400555b7810 */ /* 0x000fea0007ffe059 */
[----:B------:R-:W-:Y:S02]  /*6520*/  IMAD.IADD R90, R86, 0x1, R91 ;  /* 0x00000001565a7824 */ /* 0x000fe400078e025b */
[C---:B-1----:R-:W-:Y:S01]  /*6530*/  FMUL R0, R33.reuse, R4 ;  /* 0x0000000421007220 */ /* 0x042fe20000400000 */
[C---:B------:R-:W-:Y:S01]  /*6540*/  FMUL R2, R33.reuse, R5 ;  /* 0x0000000521027220 */ /* 0x040fe20000400000 */
[C---:B------:R-:W-:Y:S01]  /*6550*/  FMUL R3, R33.reuse, R6 ;  /* 0x0000000621037220 */ /* 0x040fe20000400000 */
[----:B------:R-:W-:Y:S01]  /*6560*/  FMUL R7, R33, R7 ;  /* 0x0000000721077220 */ /* 0x000fe20000400000 */
[----:B------:R-:W-:Y:S01]  /*6570*/  FFMA R36, R35, R20, R0 ;  /* 0x0000001423247223 */ /* 0x000fe20000000000 */
[----:B------:R-:W-:Y:S01]  /*6580*/  LOP3.LUT R20, R59, 0xffffe000, RZ, 0xc0, !PT ;  /* 0xffffe0003b147812 */ /* 0x000fe200078ec0ff */
[C---:B------:R-:W-:Y:S01]  /*6590*/  FFMA R37, R35.reuse, R21, R2 ;  /* 0x0000001523257223 */ /* 0x040fe20000000002 */
[----:B------:R-:W-:Y:S01]  /*65a0*/  LOP3.LUT R21, R52, 0xffffe000, RZ, 0xc0, !PT ;  /* 0xffffe00034157812 */ /* 0x000fe200078ec0ff */
[----:B------:R-:W-:Y:S01]  /*65b0*/  FFMA R38, R35, R40, R3 ;  /* 0x0000002823267223 */ /* 0x000fe20000000003 */
[----:B------:R-:W-:Y:S01]  /*65c0*/  LOP3.LUT R40, R53, 0xffffe000, RZ, 0xc0, !PT ;  /* 0xffffe00035287812 */ /* 0x000fe200078ec0ff */
[----:B------:R-:W-:Y:S01]  /*65d0*/  FMUL R4, R33, R8 ;  /* 0x0000000821047220 */ /* 0x000fe20000400000 */
[----:B------:R-:W-:Y:S01]  /*65e0*/  F2FP.TF32.F32.PACK_B R36, R36 ;  /* 0x00000024ff24723e */ /* 0x000fe200024050ff */
[----:B------:R-:W-:Y:S01]  /*65f0*/  FFMA R39, R35, R20, R7 ;  /* 0x0000001423277223 */ /* 0x000fe20000000007 */
[----:B------:R-:W-:Y:S01]  /*6600*/  LOP3.LUT R20, R55, 0xffffe000, RZ, 0xc0, !PT ;  /* 0xffffe00037147812 */ /* 0x000fe200078ec0ff */
[C---:B------:R-:W-:Y:S01]  /*6610*/  FMUL R5, R33.reuse, R9 ;  /* 0x0000000921057220 */ /* 0x040fe20000400000 */
[----:B------:R-:W-:Y:S01]  /*6620*/  F2FP.TF32.F32.PACK_B R37, R37 ;  /* 0x00000025ff25723e */ /* 0x000fe200024050ff */
[C---:B------:R-:W-:Y:S01]  /*6630*/  FMUL R6, R33.reuse, R10 ;  /* 0x0000000a21067220 */ /* 0x040fe20000400000 */
[----:B------:R-:W-:Y:S01]  /*6640*/  F2FP.TF32.F32.PACK_B R38, R38 ;  /* 0x00000026ff26723e */ /* 0x000fe200024050ff */
[----:B------:R-:W-:Y:S01]  /*6650*/  FMUL R11, R33, R11 ;  /* 0x0000000b210b7220 */ /* 0x000fe20000400000 */
[----:B------:R-:W-:Y:S01]  /*6660*/  F2FP.TF32.F32.PACK_B R39, R39 ;  /* 0x00000027ff27723e */ /* 0x000fe200024050ff */
[C---:B------:R-:W-:Y:S01]  /*6670*/  FFMA R4, R35.reuse, R21, R4 ;  /* 0x0000001523047223 */ /* 0x040fe20000000004 */
[----:B------:R-:W-:Y:S01]  /*6680*/  LOP3.LUT R21, R48, 0xffffe000, RZ, 0xc0, !PT ;  /* 0xffffe00030157812 */ /* 0x000fe200078ec0ff */
[----:B------:R-:W-:Y:S01]  /*6690*/  FFMA R5, R35, R40, R5 ;  /* 0x0000002823057223 */ /* 0x000fe20000000005 */
[----:B------:R-:W-:Y:S01]  /*66a0*/  LOP3.LUT R40, R51, 0xffffe000, RZ, 0xc0, !PT ;  /* 0xffffe00033287812 */ /* 0x000fe200078ec0ff */
[----:B------:R-:W-:Y:S01]  /*66b0*/  FFMA R6, R35, R41, R6 ;  /* 0x0000002923067223 */ /* 0x000fe20000000006 */
[----:B------:R-:W-:Y:S01]  /*66c0*/  LOP3.LUT R41, R50, 0xffffe000, RZ, 0xc0, !PT ;  /* 0xffffe00032297812 */ /* 0x000fe200078ec0ff */
[----:B------:R-:W-:Y:S01]  /*66d0*/  FMUL R8, R33, R12 ;  /* 0x0000000c21087220 */ /* 0x000fe20000400000 */
[----:B------:R-:W-:Y:S01]  /*66e0*/  F2FP.TF32.F32.PACK_B R4, R4 ;  /* 0x00000004ff04723e */ /* 0x000fe200024050ff */
[----:B------:R-:W-:Y:S01]  /*66f0*/  FFMA R7, R35, R20, R11 ;  /* 0x0000001423077223 */ /* 0x000fe2000000000b */
[----:B------:R-:W-:Y:S01]  /*6700*/  LOP3.LUT R20, R49, 0xffffe000, RZ, 0xc0, !PT ;  /* 0xffffe00031147812 */ /* 0x000fe200078ec0ff */
[----:B------:R-:W-:Y:S01]  /*6710*/  FMUL R9, R33, R13 ;  /* 0x0000000d21097220 */ /* 0x000fe20000400000 */
[----:B------:R-:W-:Y:S01]  /*6720*/  F2FP.TF32.F32.PACK_B R5, R5 ;  /* 0x00000005ff05723e */ /* 0x000fe200024050ff */
[----:B------:R1:W-:Y:S01]  /*6730*/  STSM.16.M88.4 [R89+0x400], R36 ;  /* 0x0004002459007844 */ /* 0x0003e20000000200 */
[----:B------:R-:W-:Y:S01]  /*6740*/  F2FP.TF32.F32.PACK_B R6, R6 ;  /* 0x00000006ff06723e */ /* 0x000fe200024050ff */
[----:B------:R-:W-:Y:S01]  /*6750*/  FFMA R8, R35, R21, R8 ;  /* 0x0000001523087223 */ /* 0x000fe20000000008 */
[----:B------:R-:W-:Y:S01]  /*6760*/  LOP3.LUT R21, R44, 0xffffe000, RZ, 0xc0, !PT ;  /* 0xffffe0002c157812 */ /* 0x000fe200078ec0ff */
[C---:B------:R-:W-:Y:S01]  /*6770*/  FMUL R10, R33.reuse, R14 ;  /* 0x0000000e210a7220 */ /* 0x040fe20000400000 */
[C---:B------:R-:W-:Y:S01]  /*6780*/  FMUL R15, R33.reuse, R15 ;  /* 0x0000000f210f7220 */ /* 0x040fe20000400000 */
[----:B------:R-:W-:Y:S01]  /*6790*/  FMUL R12, R33, R16 ;  /* 0x00000010210c7220 */ /* 0x000fe20000400000 */
[C---:B------:R-:W-:Y:S01]  /*67a0*/  FFMA R9, R35.reuse, R20, R9 ;  /* 0x0000001423097223 */ /* 0x040fe20000000009 */
[C---:B------:R-:W-:Y:S01]  /*67b0*/  FFMA R10, R35.reuse, R41, R10 ;  /* 0x00000029230a7223 */ /* 0x040fe2000000000a */
[C---:B------:R-:W-:Y:S01]  /*67c0*/  FFMA R11, R35.reuse, R40, R15 ;  /* 0x00000028230b7223 */ /* 0x040fe2000000000f */
[----:B------:R-:W-:Y:S01]  /*67d0*/  FFMA R12, R35, R21, R12 ;  /* 0x00000015230c7223 */ /* 0x000fe2000000000c */
[----:B------:R-:W-:Y:S01]  /*67e0*/  LOP3.LUT R20, R45, 0xffffe000, RZ, 0xc0, !PT ;  /* 0xffffe0002d147812 */ /* 0x000fe200078ec0ff */
[C---:B------:R-:W-:Y:S01]  /*67f0*/  FMUL R13, R33.reuse, R17 ;  /* 0x00000011210d7220 */ /* 0x040fe20000400000 */
[----:B------:R-:W-:Y:S01]  /*6800*/  LOP3.LUT R21, R46, 0xffffe000, RZ, 0xc0, !PT ;  /* 0xffffe0002e157812 */ /* 0x000fe200078ec0ff */
[----:B------:R-:W-:Y:S01]  /*6810*/  FMUL R14, R33, R18 ;  /* 0x00000012210e7220 */ /* 0x000fe20000400000 */
[----:B------:R-:W-:Y:S01]  /*6820*/  LOP3.LUT R40, R47, 0xffffe000, RZ, 0xc0, !PT ;  /* 0xffffe0002f287812 */ /* 0x000fe200078ec0ff */
[----:B------:R-:W-:Y:S01]  /*6830*/  FMUL R19, R33, R19 ;  /* 0x0000001321137220 */ /* 0x000fe20000400000 */
[----:B------:R-:W-:Y:S01]  /*6840*/  F2FP.TF32.F32.PACK_B R7, R7 ;  /* 0x00000007ff07723e */ /* 0x000fe200024050ff */
[C---:B------:R-:W-:Y:S01]  /*6850*/  FFMA R13, R35.reuse, R20, R13 ;  /* 0x00000014230d7223 */ /* 0x040fe2000000000d */
[C---:B------:R-:W-:Y:S01]  /*6860*/  FFMA R14, R35.reuse, R21, R14 ;  /* 0x00000015230e7223 */ /* 0x040fe2000000000e */
[----:B------:R-:W-:Y:S01]  /*6870*/  FFMA R15, R35, R40, R19 ;  /* 0x00000028230f7223 */ /* 0x000fe20000000013 */
[----:B------:R-:W-:Y:S01]  /*6880*/  F2FP.TF32.F32.PACK_B R8, R8 ;  /* 0x00000008ff08723e */ /* 0x000fe200024050ff */
[----:B------:R1:W-:Y:S01]  /*6890*/  STSM.16.M88.4 [R92], R4 ;  /* 0x000000045c007844 */ /* 0x0003e20000000200 */
[----:B------:R-:W-:Y:S02]  /*68a0*/  F2FP.TF32.F32.PACK_B R9, R9 ;  /* 0x00000009ff09723e */ /* 0x000fe400024050ff */
[----:B------:R-:W-:Y:S02]  /*68b0*/  F2FP.TF32.F32.PACK_B R10, R10 ;  /* 0x0000000aff0a723e */ /* 0x000fe400024050ff */
[----:B------:R-:W-:Y:S02]  /*68c0*/  F2FP.TF32.F32.PACK_B R11, R11 ;  /* 0x0000000bff0b723e */ /* 0x000fe400024050ff */
[----:B------:R-:W-:Y:S02]  /*68d0*/  F2FP.TF32.F32.PACK_B R12, R12 ;  /* 0x0000000cff0c723e */ /* 0x000fe400024050ff */
[----:B------:R-:W-:Y:S01]  /*68e0*/  F2FP.TF32.F32.PACK_B R13, R13 ;  /* 0x0000000dff0d723e */ /* 0x000fe200024050ff */
[----:B------:R1:W-:Y:S01]  /*68f0*/  STSM.16.M88.4 [R91], R8 ;  /* 0x000000085b007844 */ /* 0x0003e20000000200 */
[----:B------:R-:W-:Y:S02]  /*6900*/  F2FP.TF32.F32.PACK_B R14, R14 ;  /* 0x0000000eff0e723e */ /* 0x000fe400024050ff */
[----:B------:R-:W-:Y:S05]  /*6910*/  F2FP.TF32.F32.PACK_B R15, R15 ;  /* 0x0000000fff0f723e */ /* 0x000fea00024050ff */
[----:B------:R1:W-:Y:S01]  /*6920*/  STSM.16.M88.4 [R90], R12 ;  /* 0x0000000c5a007844 */ /* 0x0003e20000000200 */
[----:B------:R-:W-:Y:S01]  /*6930*/  @!PT LDS RZ, [RZ] ;  /* 0x00000000fffff984 */ /* 0x000fe20000000800 */
[----:B------:R-:W-:Y:S01]  /*6940*/  @!PT LDS RZ, [RZ] ;  /* 0x00000000fffff984 */ /* 0x000fe20000000800 */
[----:B------:R-:W-:Y:S01]  /*6950*/  @!PT LDS RZ, [RZ] ;  /* 0x00000000fffff984 */ /* 0x000fe20000000800 */
[----:B------:R-:W-:Y:S01]  /*6960*/  @!PT LDS RZ, [RZ] ;  /* 0x00000000fffff984 */ /* 0x000fe20000000800 */
[----:B------:R2:W-:Y:S07]  /*6970*/  MEMBAR.ALL.CTA ;  /* 0x0000000000007992 */ /* 0x0005ee0000008000 */
[----:B--2---:R-:W2:Y:S02]  /*6980*/  FENCE.VIEW.ASYNC.S ;  /* 0x00000000000073c6 */ /* 0x004ea40000000000 */
[----:B--2---:R-:W-:Y:S06]  /*6990*/  BAR.SYNC.DEFER_BLOCKING 0x1, 0x80 ;  /* 0x0042000000007b1d */ /* 0x004fec0000010000 */
[----:B------:R-:W-:Y:S05]  /*69a0*/  @P0 BRA `(.L_x_98) ;  /* 0x00000000001c0947 */ /* 0x000fea0003800000 */
[----:B------:R-:W-:Y:S02]  /*69b0*/  ULEA UR5, UR37, UR36, 0xd ;  /* 0x0000002425057291 */ /* 0x000fe4000f8e68ff */
[----:B------:R-:W-:Y:S02]  /*69c0*/  UIADD3 UR4, UP0, UPT, UR54, 0x680, URZ ;  /* 0x0000068036047890 */ /* 0x000fe4000ff1e0ff */
[----:B------:R-:W-:Y:S02]  /*69d0*/  UIADD3 UR44, UPT, UPT, UR5, 0x400, URZ ;  /* 0x00000400052c7890 */ /* 0x000fe4000fffe0ff */
[----:B------:R-:W-:Y:S01]  /*69e0*/  UIADD3.X UR5, UPT, UPT, URZ, UR55, URZ, UP0, !UPT ;  /* 0x00000037ff057290 */ /* 0x000fe200087fe4ff */
[----:B------:R-:W-:Y:S08]  /*69f0*/  UMOV UR47, UR60 ;  /* 0x0000003c002f7c82 */ /* 0x000ff00008000000 */
[----:B------:R2:W-:Y:S02]  /*6a00*/  UTMASTG.3D [UR44], [UR4] ;  /* 0x0000002c040073b5 */ /* 0x0005e40008010000 */
[----:B--2---:R0:W-:Y:S02]  /*6a10*/  UTMACMDFLUSH ;  /* 0x00000000000079b7 */ /* 0x0041e40000000000 */
.L_x_98:
[----:B------:R-:W-:Y:S05]  /*6a20*/  BSYNC.RECONVERGENT B0 ;  /* 0x0000000000007941 */ /* 0x000fea0003800200 */
.L_x_97:
[----:B------:R-:W-:Y:S01]  /*6a30*/  UIADD3 UR39, UPT, UPT, UR37, 0x1, URZ ;  /* 0x0000000125277890 */ /* 0x000fe2000fffe0ff */
[----:B------:R-:W-:Y:S03]  /*6a40*/  BSSY.RECONVERGENT B0, `(.L_x_99) ;  /* 0x0000005000007945 */ /* 0x000fe60003800200 */
[----:B------:R-:W-:Y:S04]  /*6a50*/  UISETP.NE.AND UP0, UPT, UR39, 0x3, UPT ;  /* 0x000000032700788c */ /* 0x000fe8000bf05270 */
[----:B------:R-:W-:Y:S01]  /*6a60*/  USEL UR38, UR39, URZ, UP0 ;  /* 0x000000ff27267287 */ /* 0x000fe20008000000 */
[----:B------:R-:W-:Y:S11]  /*6a70*/  @P0 BRA `(.L_x_100) ;  /* 0x0000000000040947 */ /* 0x000ff60003800000 */
[----:B------:R-:W-:Y:S04]  /*6a80*/  DEPBAR.LE SB0, 0x1 ;  /* 0x000080400000791a */ /* 0x000fe80000000000 */
.L_x_100:
[----:B------:R-:W-:Y:S05]  /*6a90*/  BSYNC.RECONVERGENT B0 ;  /* 0x0000000000007941 */ /* 0x000fea0003800200 */
.L_x_99:
[----:B------:R-:W-:Y:S01]  /*6aa0*/  BAR.SYNC.DEFER_BLOCKING 0x1, 0x80 ;  /* 0x0042000000007b1d */ /* 0x000fe20000010000 */
[----:B------:R-:W-:Y:S01]  /*6ab0*/  ISETP.NE.AND P1, PT, R83, RZ, PT ;  /* 0x000000ff5300720c */ /* 0x000fe20003f25270 */
[----:B------:R-:W-:Y:S01]  /*6ac0*/  UISETP.NE.AND UP0, UPT, UR41, URZ, UPT ;  /* 0x000000ff2900728c */ /* 0x000fe2000bf05270 */
[----:B------:R-:W-:Y:S11]  /*6ad0*/  LEA R2, R43, UR36, 0x3 ;  /* 0x000000242b027c11 */ /* 0x000ff6000f8e18ff */
[----:B------:R-:W-:Y:S01]  /*6ae0*/  @P1 SHF.L.U32 R3, R42, 0x1f, RZ ;  /* 0x0000001f2a031819 */ /* 0x000fe200000006ff */
[----:B------:R-:W-:Y:S06]  /*6af0*/  BRA.U !UP0, `(.L_x_101) ;  /* 0x0000000108247547 */ /* 0x000fec000b800000 */
[----:B-1----:R-:W-:Y:S01]  /*6b00*/  IMAD.U32 R5, RZ, RZ, UR40 ;  /* 0x00000028ff057e24 */ /* 0x002fe2000f8e00ff */
[----:B------:R-:W-:Y:S01]  /*6b10*/  MOV R0, UR53 ;  /* 0x0000003500007c02 */ /* 0x000fe20008000f00 */
[----:B------:R-:W-:Y:S03]  /*6b20*/  UIADD3 UR4, UPT, UPT, UR40, 0x1, URZ ;  /* 0x0000000128047890 */ /* 0x000fe6000fffe0ff */
[----:B------:R-:W-:Y:S01]  /*6b30*/  @P1 LEA R5, R5, UR36, 0x3 ;  /* 0x0000002405051c11 */ /* 0x000fe2000f8e18ff */
[----:B------:R-:W-:Y:S04]  /*6b40*/  UISETP.NE.AND UP0, UPT, UR4, 0x3, UPT ;  /* 0x000000030400788c */ /* 0x000fe8000bf05270 */
[----:B------:R-:W-:Y:S01]  /*6b50*/  @P1 VIADD R5, R5, 0x48 ;  /* 0x0000004805051836 */ /* 0x000fe20000000000 */
[----:B------:R-:W-:Y:S04]  /*6b60*/  USEL UR40, UR4, URZ, UP0 ;  /* 0x000000ff04287287 */ /* 0x000fe80008000000 */
[----:B------:R-:W-:Y:S04]  /*6b70*/  @P1 PRMT R0, R0, 0x654, R5 ;  /* 0x0000065400001816 */ /* 0x000fe80000000005 */
[----:B------:R2:W-:Y:S04]  /*6b80*/  @P1 SYNCS.ARRIVE.TRANS64.RED.A1T0 RZ, [R0+URZ], RZ ;  /* 0x000000ff00ff19a7 */ /* 0x0005e800081004ff */
.L_x_101:
[----:B------:R-:W3:Y:S01]  /*6b90*/  @P1 SYNCS.PHASECHK.TRANS64.TRYWAIT P0, [R2+URZ+0x30], R3 ;  /* 0x00003003020015a7 */ /* 0x000ee200080011ff */
[----:B------:R-:W-:Y:S01]  /*6ba0*/  BSSY B1, `(.L_x_102) ;  /* 0x0000017000017945 */ /* 0x000fe20003800000 */
[----:B---3--:R-:W-:Y:S03]  /*6bb0*/  @P1 SEL R87, RZ, 0x1, !P0 ;  /* 0x00000001ff571807 */ /* 0x008fe60004000000 */
[----:B------:R-:W-:Y:S05]  /*6bc0*/  @!P1 BRA `(.L_x_103) ;  /* 0x0000000000509947 */ /* 0x000fea0003800000 */
[----:B------:R-:W-:Y:S01]  /*6bd0*/  ISETP.NE.AND P1, PT, R88, RZ, PT ;  /* 0x000000ff5800720c */ /* 0x000fe20003f25270 */
[----:B------:R-:W-:Y:S01]  /*6be0*/  BSSY B0, `(.L_x_104) ;  /* 0x000000a000007945 */ /* 0x000fe20003800000 */
[----:B------:R-:W-:Y:S11]  /*6bf0*/  ISETP.NE.AND P0, PT, R87, RZ, PT ;  /* 0x000000ff5700720c */ /* 0x000ff60003f05270 */
[----:B-1----:R-:W-:Y:S05]  /*6c00*/  @P1 IMAD R4, R43, 0x800, R72 ;  /* 0x000008002b041824 */ /* 0x002fea00078e0248 */
[----:B------:R-:W-:Y:S05]  /*6c10*/  @P1 LEA R4, R4, UR36, 0x2 ;  /* 0x0000002404041c11 */ /* 0x000fea000f8e10ff */
[--C-:B------:R-:W-:Y:S02]  /*6c20*/  @P1 IMAD.IADD R3, R85, 0x1, R4.reuse ;  /* 0x0000000155031824 */ /* 0x100fe400078e0204 */
[----:B--2---:R-:W-:Y:S01]  /*6c30*/  @P1 IMAD.IADD R0, R86, 0x1, R4 ;  /* 0x0000000156001824 */ /* 0x004fe200078e0204 */
[----:B------:R-:W-:Y:S06]  /*6c40*/  @P0 BRA `(.L_x_105) ;  /* 0x00000000000c0947 */ /* 0x000fec0003800000 */
[----:B------:R-:W-:Y:S04]  /*6c50*/  SHF.L.U32 R5, R42, 0x1f, RZ ;  /* 0x0000001f2a057819 */ /* 0x000fe800000006ff */
[----:B------:R-:W1:Y:S02]  /*6c60*/  SYNCS.PHASECHK.TRANS64.TRYWAIT P0, [R2+URZ+0x30], R5 ;  /* 0x00003005020075a7 */ /* 0x000e6400080011ff */
[----:B-1----:R-:W-:Y:S05]  /*6c70*/  @!P0 BRA `(.L_x_106) ;  /* 0x0000001400608947 */ /* 0x002fea0003800000 */
.L_x_105:
[----:B------:R-:W-:Y:S05]  /*6c80*/  BSYNC B0 ;  /* 0x0000000000007941 */ /* 0x000fea0003800000 */
.L_x_104:
[----:B------:R-:W-:Y:S11]  /*6c90*/  ISETP.NE.AND P0, PT, R88, RZ, PT ;  /* 0x000000ff5800720c */ /* 0x000ff60003f05270 */
[----:B------:R-:W-:Y:S02]  /*6ca0*/  @!UPT UIADD3 URZ, UPT, UPT, URZ, URZ, URZ ;  /* 0x000000fffffff290 */ /* 0x000fe4000fffe0ff */
[----:B-1----:R-:W-:Y:S01]  /*6cb0*/  @P0 IADD3 R2, PT, PT, R86, R3, RZ ;  /* 0x0000000356020210 */ /* 0x002fe20007ffe0ff */
[----:B------:R-:W-:Y:S05]  /*6cc0*/  @P0 WARPSYNC.ALL ;  /* 0x0000000000000948 */ /* 0x000fea0003800000 */
[----:B------:R3:W4:Y:S04]  /*6cd0*/  @P0 LDSM.16.M88.4 R56, [R4+0x400] ;  /* 0x000400000438083b */ /* 0x0007280000000200 */
[----:B------:R3:W1:Y:S04]  /*6ce0*/  @P0 LDSM.16.M88.4 R52, [R0+0x400] ;  /* 0x000400000034083b */ /* 0x0006680000000200 */
[----:B------:R3:W2:Y:S04]  /*6cf0*/  @P0 LDSM.16.M88.4 R48, [R3+0x400] ;  /* 0x000400000330083b */ /* 0x0006a80000000200 */
[----:B------:R3:W1:Y:S02]  /*6d00*/  @P0 LDSM.16.M88.4 R44, [R2+0x400] ;  /* 0x00040000022c083b */ /* 0x0006640000000200 */
.L_x_103:
[----:B------:R-:W-:Y:S05]  /*6d10*/  BSYNC B1 ;  /* 0x0000000000017941 */ /* 0x000fea0003800000 */
.L_x_102:
[----:B--23--:R-:W-:Y:S05]  /*6d20*/  VIADD R0, R34, 0x20 ;  /* 0x0000002022007836 */ /* 0x00cfea0000000000 */
[----:B------:R-:W-:Y:S04]  /*6d30*/  SHF.R.U32.HI R0, RZ, 0x15, R0 ;  /* 0x00000015ff007819 */ /* 0x000fe80000011600 */
[----:B------:R-:W-:Y:S11]  /*6d40*/  LOP3.LUT P0, RZ, R0, 0x3, R73, 0x48, !PT ;  /* 0x0000000300ff7812 */ /* 0x000ff60007804849 */
[----:B------:R-:W-:Y:S02]  /*6d50*/  @!UPT UIADD3 URZ, UPT, UPT, URZ, URZ, URZ ;  /* 0x000000fffffff290 */ /* 0x000fe4000fffe0ff */
[----:B------:R-:W-:Y:S05]  /*6d60*/  @!P0 BRA `(.L_x_107) ;  /* 0x0000000000408947 */ /* 0x000fea0003800000 */
[----:B------:R-:W2:Y:S01]  /*6d70*/  LDCU.64 UR8, c[0x4][0x70] ;  /* 0x01000e00ff0877ac */ /* 0x000ea20008000a00 */
[----:B------:R-:W-:Y:S01]  /*6d80*/  MOV R3, 0x0 ;  /* 0x0000000000037802 */ /* 0x000fe20000000f00 */
[----:B-1----:R-:W-:Y:S02]  /*6d90*/  HFMA2 R12, -RZ, RZ, 0, 5.9604644775390625e-08 ;  /* 0x00000001ff0c7431 */ /* 0x002fe400000001ff */
[----:B------:R-:W-:Y:S02]  /*6da0*/  IMAD.MOV.U32 R8, RZ, RZ, 0x192 ;  /* 0x00000192ff087424 */ /* 0x000fe400078e00ff */
[----:B------:R-:W-:Y:S01]  /*6db0*/  IMAD.MOV.U32 R13, RZ, RZ, RZ ;  /* 0x000000ffff0d7224 */ /* 0x000fe200078e00ff */
[----:B------:R-:W1:Y:S01]  /*6dc0*/  LDCU.64 UR6, c[0x4][0x78] ;  /* 0x01000f00ff0677ac */ /* 0x000e620008000a00 */
[----:B------:R-:W3:Y:S01]  /*6dd0*/  LDC.64 R2, c[0x4][R3] ;  /* 0x0100000003027b82 */ /* 0x000ee20000000a00 */
[----:B------:R-:W5:Y:S01]  /*6de0*/  LDCU.64 UR4, c[0x4][0x10] ;  /* 0x01000200ff0477ac */ /* 0x000f620008000a00 */
[----:B--2---:R-:W-:Y:S01]  /*6df0*/  MOV R5, UR9 ;  /* 0x0000000900057c02 */ /* 0x004fe20008000f00 */
[----:B------:R-:W-:Y:S01]  /*6e00*/  IMAD.U32 R4, RZ, RZ, UR8 ;  /* 0x00000008ff047e24 */ /* 0x000fe2000f8e00ff */
[----:B-1----:R-:W-:Y:S01]  /*6e10*/  MOV R7, UR7 ;  /* 0x0000000700077c02 */ /* 0x002fe20008000f00 */
[----:B------:R-:W-:Y:S01]  /*6e20*/  IMAD.U32 R6, RZ, RZ, UR6 ;  /* 0x00000006ff067e24 */ /* 0x000fe2000f8e00ff */
[----:B-----5:R-:W-:Y:S01]  /*6e30*/  MOV R11, UR5 ;  /* 0x00000005000b7c02 */ /* 0x020fe20008000f00 */
[----:B------:R-:W-:Y:S02]  /*6e40*/  IMAD.U32 R10, RZ, RZ, UR4 ;  /* 0x00000004ff0a7e24 */ /* 0x000fe4000f8e00ff */
[----:B------:R-:W-:Y:S07]  /*6e50*/  LEPC R20, `(.L_x_107) ;  /* 0x000000001014794e */ /* 0x000fee0000000000 */
[----:B---34-:R-:W-:Y:S05]  /*6e60*/  CALL.ABS.NOINC R2 ;  /* 0x0000000002007343 */ /* 0x018fea0003c00000 */
.L_x_107:
[----:B------:R-:W-:Y:S01]  /*6e70*/  ISETP.NE.AND P0, PT, R79, RZ, PT ;  /* 0x000000ff4f00720c */ /* 0x000fe20003f05270 */
[----:B------:R-:W-:Y:S05]  /*6e80*/  WARPSYNC.ALL ;  /* 0x0000000000007948 */ /* 0x000fea0003800000 */
[----:B------:R-:W-:Y:S01]  /*6e90*/  R2UR UR4, R34 ;  /* 0x00000000220472ca */ /* 0x000fe200000e0000 */
[----:B------:R-:W-:Y:S01]  /*6ea0*/  IMAD.U32 R87, RZ, RZ, UR38 ;  /* 0x00000026ff577e24 */ /* 0x000fe2000f8e00ff */
[----:B----4-:R-:W-:Y:S01]  /*6eb0*/  LOP3.LUT R0, R56, 0xffffe000, RZ, 0xc0, !PT ;  /* 0xffffe00038007812 */ /* 0x010fe200078ec0ff */
[----:B------:R-:W-:Y:S01]  /*6ec0*/  BSSY.RECONVERGENT B0, `(.L_x_108) ;  /* 0x0000060000007945 */ /* 0x000fe20003800200 */
[----:B------:R-:W-:Y:S01]  /*6ed0*/  LOP3.LUT R2, R57, 0xffffe000, RZ, 0xc0, !PT ;  /* 0xffffe00039027812 */ /* 0x000fe200078ec0ff */
[----:B------:R-:W-:Y:S01]  /*6ee0*/  IMAD R87, R87, 0x800, R72 ;  /* 0x0000080057577824 */ /* 0x000fe200078e0248 */
[----:B------:R-:W-:Y:S02]  /*6ef0*/  LOP3.LUT R3, R58, 0xffffe000, RZ, 0xc0, !PT ;  /* 0xffffe0003a037812 */ /* 0x000fe400078ec0ff */
[----:B------:R-:W-:Y:S02]  /*6f00*/  LOP3.LUT R20, R59, 0xffffe000, RZ, 0xc0, !PT ;  /* 0xffffe0003b147812 */ /* 0x000fe400078ec0ff */
[----:B-1----:R-:W-:Y:S02]  /*6f10*/  LOP3.LUT R21, R52, 0xffffe000, RZ, 0xc0, !PT ;  /* 0xffffe00034157812 */ /* 0x002fe400078ec0ff */
[----:B------:R-:W-:Y:S01]  /*6f20*/  LOP3.LUT R36, R53, 0xffffe000, RZ, 0xc0, !PT ;  /* 0xffffe00035247812 */ /* 0x000fe200078ec0ff */
[----:B------:R-:W1:Y:S01]  /*6f30*/  LDTM.16dp128bit.x8 R4, tmem[UR4+0x20] ;  /* 0x00002004000479ee */ /* 0x000e620008180000 */
[----:B------:R-:W-:Y:S01]  /*6f40*/  R2UR UR4, R84 ;  /* 0x00000000540472ca */ /* 0x000fe200000e0000 */
[----:B------:R-:W-:Y:S01]  /*6f50*/  NOP ;  /* 0x0000000000007918 */ /* 0x000fe20000000000 */
[----:B------:R-:W-:Y:S02]  /*6f60*/  LOP3.LUT R37, R54, 0xffffe000, RZ, 0xc0, !PT ;  /* 0xffffe00036257812 */ /* 0x000fe400078ec0ff */
[----:B------:R-:W-:Y:S02]  /*6f70*/  LOP3.LUT R38, R55, 0xffffe000, RZ, 0xc0, !PT ;  /* 0xffffe00037267812 */ /* 0x000fe400078ec0ff */
[----:B------:R-:W-:Y:S02]  /*6f80*/  LOP3.LUT R39, R48, 0xffffe000, RZ, 0xc0, !PT ;  /* 0xffffe00030277812 */ /* 0x000fe400078ec0ff */
[----:B------:R-:W-:Y:S02]  /*6f90*/  LOP3.LUT R40, R49, 0xffffe000, RZ, 0xc0, !PT ;  /* 0xffffe00031287812 */ /* 0x000fe400078ec0ff */
[----:B------:R-:W-:Y:S02]  /*6fa0*/  LOP3.LUT R41, R50, 0xffffe000, RZ, 0xc0, !PT ;  /* 0xffffe00032297812 */ /* 0x000fe400078ec0ff */
[----:B------:R-:W-:Y:S01]  /*6fb0*/  LOP3.LUT R42, R51, 0xffffe000, RZ, 0xc0, !PT ;  /* 0xffffe000332a7812 */ /* 0x000fe200078ec0ff */
[----:B------:R-:W-:Y:S01]  /*6fc0*/  UIADD3 UR4, UPT, UPT, UR4, 0xb0, URZ ;  /* 0x000000b004047890 */ /* 0x000fe2000fffe0ff */
[----:B------:R-:W-:Y:S02]  /*6fd0*/  LOP3.LUT R43, R44, 0xffffe000, RZ, 0xc0, !PT ;  /* 0xffffe0002c2b7812 */ /* 0x000fe400078ec0ff */
[----:B------:R-:W-:Y:S01]  /*6fe0*/  LOP3.LUT R44, R45, 0xffffe000, RZ, 0xc0, !PT ;  /* 0xffffe0002d2c7812 */ /* 0x000fe200078ec0ff */
[----:B------:R-:W-:Y:S01]  /*6ff0*/  UPRMT UR4, UR53, 0x654, UR4 ;  /* 0x0000065435047896 */ /* 0x000fe20008000004 */
[----:B------:R-:W-:Y:S02]  /*7000*/  LEA R87, R87, UR36, 0x2 ;  /* 0x0000002457577c11 */ /* 0x000fe4000f8e10ff */
[----:B------:R-:W-:Y:S02]  /*7010*/  LOP3.LUT R45, R46, 0xffffe000, RZ, 0xc0, !PT ;  /* 0xffffe0002e2d7812 */ /* 0x000fe400078ec0ff */
[----:B------:R-:W-:Y:S01]  /*7020*/  LOP3.LUT R46, R47, 0xffffe000, RZ, 0xc0, !PT ;  /* 0xffffe0002f2e7812 */ /* 0x000fe200078ec0ff */
[C---:B-1----:R-:W-:Y:S01]  /*7030*/  FMUL R4, R33.reuse, R4 ;  /* 0x0000000421047220 */ /* 0x042fe20000400000 */
[C-C-:B------:R-:W-:Y:S01]  /*7040*/  IADD3 R84, PT, PT, R86.reuse, 0x400, R87.reuse ;  /* 0x0000040056547810 */ /* 0x140fe20007ffe057 */
[----:B------:R-:W-:Y:S01]  /*7050*/  FMUL R5, R33, R5 ;  /* 0x0000000521057220 */ /* 0x000fe20000400000 */
[----:B------:R-:W-:Y:S01]  /*7060*/  IADD3 R85, PT, PT, R85, 0x400, R87 ;  /* 0x0000040055557810 */ /* 0x000fe20007ffe057 */
[C---:B------:R-:W-:Y:S01]  /*7070*/  FMUL R6, R33.reuse, R6 ;  /* 0x0000000621067220 */ /* 0x040fe20000400000 */
[----:B------:R-:W-:Y:S01]  /*7080*/  FMUL R7, R33, R7 ;  /* 0x0000000721077220 */ /* 0x000fe20000400000 */
[----:B------:R-:W-:Y:S01]  /*7090*/  FFMA R4, R35, R0, R4 ;  /* 0x0000000023047223 */ /* 0x000fe20000000004 */
[----:B------:R-:W-:Y:S01]  /*70a0*/  FMUL R8, R33, R8 ;  /* 0x0000000821087220 */ /* 0x000fe20000400000 */
[----:B------:R-:W-:Y:S01]  /*70b0*/  FFMA R5, R35, R2, R5 ;  /* 0x0000000223057223 */ /* 0x000fe20000000005 */
[----:B------:R-:W-:Y:S01]  /*70c0*/  FMUL R9, R33, R9 ;  /* 0x0000000921097220 */ /* 0x000fe20000400000 */
[----:B------:R-:W-:Y:S01]  /*70d0*/  FFMA R6, R35, R3, R6 ;  /* 0x0000000323067223 */ /* 0x000fe20000000006 */
[----:B------:R-:W-:Y:S01]  /*70e0*/  F2FP.TF32.F32.PACK_B R4, R4 ;  /* 0x00000004ff04723e */ /* 0x000fe200024050ff */
[----:B------:R-:W-:Y:S01]  /*70f0*/  FMUL R10, R33, R10 ;  /* 0x0000000a210a7220 */ /* 0x000fe20000400000 */
[----:B------:R-:W-:Y:S01]  /*7100*/  F2FP.TF32.F32.PACK_B R5, R5 ;  /* 0x00000005ff05723e */ /* 0x000fe200024050ff */
[----:B------:R-:W-:Y:S01]  /*7110*/  FFMA R7, R35, R20, R7 ;  /* 0x0000001423077223 */ /* 0x000fe20000000007 */
[----:B------:R-:W-:Y:S01]  /*7120*/  FMUL R11, R33, R11 ;  /* 0x0000000b210b7220 */ /* 0x000fe20000400000 */
        /* <DEDUP_REMOVED lines=8> */
[----:B------:R-:W-:Y:S01]  /*71b0*/  F2FP.TF32.F32.PACK_B R6, R6 ;  /* 0x00000006ff06723e */ /* 0x000fe200024050ff */
[----:B------:R-:W-:Y:S01]  /*71c0*/  FFMA R12, R35, R39, R12 ;  /* 0x00000027230c7223 */ /* 0x000fe2000000000c */
[----:B------:R-:W-:Y:S01]  /*71d0*/  F2FP.TF32.F32.PACK_B R7, R7 ;  /* 0x00000007ff07723e */ /* 0x000fe200024050ff */
        /* <DEDUP_REMOVED lines=8> */
[C---:B------:R-:W-:Y:S01]  /*7260*/  FFMA R16, R35.reuse, R43, R16 ;  /* 0x0000002b23107223 */ /* 0x040fe20000000010 */
[----:B------:R-:W-:Y:S01]  /*7270*/  F2FP.TF32.F32.PACK_B R9, R9 ;  /* 0x00000009ff09723e */ /* 0x000fe200024050ff */
[----:B------:R-:W-:Y:S01]  /*7280*/  SYNCS.ARRIVE.TRANS64.RED.A1T0 RZ, [UR4], RZ ;  /* 0x000000ffffff79a7 */ /* 0x000fe20008100404 */
[----:B------:R1:W-:Y:S01]  /*7290*/  STSM.16.M88.4 [R87+0x400], R4 ;  /* 0x0004000457007844 */ /* 0x0003e20000000200 */
[----:B------:R-:W-:Y:S01]  /*72a0*/  F2FP.TF32.F32.PACK_B R10, R10 ;  /* 0x0000000aff0a723e */ /* 0x000fe200024050ff */
[C---:B------:R-:W-:Y:S01]  /*72b0*/  FFMA R17, R35.reuse, R44, R17 ;  /* 0x0000002c23117223 */ /* 0x040fe20000000011 */
[----:B------:R-:W-:Y:S01]  /*72c0*/  F2FP.TF32.F32.PACK_B R11, R11 ;  /* 0x0000000bff0b723e */ /* 0x000fe200024050ff */
[C---:B------:R-:W-:Y:S01]  /*72d0*/  FFMA R18, R35.reuse, R45, R18 ;  /* 0x0000002d23127223 */ /* 0x040fe20000000012 */
[----:B------:R-:W-:Y:S01]  /*72e0*/  FFMA R19, R35, R46, R19 ;  /* 0x0000002e23137223 */ /* 0x000fe20000000013 */
[----:B------:R-:W-:Y:S01]  /*72f0*/  F2FP.TF32.F32.PACK_B R12, R12 ;  /* 0x0000000cff0c723e */ /* 0x000fe200024050ff */
[----:B------:R-:W-:Y:S01]  /*7300*/  IMAD.IADD R86, R86, 0x1, R85 ;  /* 0x0000000156567824 */ /* 0x000fe200078e0255 */
        /* <DEDUP_REMOVED lines=21> */
[----:B------:R-:W-:Y:S02]  /*7460*/  UIADD3 UR9, UPT, UPT, UR45, 0x20, URZ ;  /* 0x000000202d097890 */ /* 0x000fe4000fffe0ff */
[----:B------:R-:W-:Y:S01]  /*7470*/  UIADD3.X UR5, UPT, UPT, URZ, UR55, URZ, UP0, !UPT ;  /* 0x00000037ff057290 */ /* 0x000fe200087fe4ff */
[----:B------:R-:W-:Y:S01]  /*7480*/  UMOV UR10, UR46 ;  /* 0x0000002e000a7c82 */ /* 0x000fe20008000000 */
[----:B------:R-:W-:Y:S07]  /*7490*/  UMOV UR11, UR60 ;  /* 0x0000003c000b7c82 */ /* 0x000fee0008000000 */
[----:B------:R2:W-:Y:S02]  /*74a0*/  UTMASTG.3D [UR8], [UR4] ;  /* 0x00000008040073b5 */ /* 0x0005e40008010000 */
[----:B--2---:R0:W-:Y:S02]  /*74b0*/  UTMACMDFLUSH ;  /* 0x00000000000079b7 */ /* 0x0041e40000000000 */
.L_x_109:
[----:B------:R-:W-:Y:S05]  /*74c0*/  BSYNC.RECONVERGENT B0 ;  /* 0x0000000000007941 */ /* 0x000fea0003800200 */
.L_x_108:
[----:B------:R-:W-:Y:S01]  /*74d0*/  UIADD3 UR4, UPT, UPT, UR38, 0x1, URZ ;  /* 0x0000000126047890 */ /* 0x000fe2000fffe0ff */
[----:B------:R-:W-:Y:S03]  /*74e0*/  BSSY.RECONVERGENT B0, `(.L_x_110) ;  /* 0x0000008000007945 */ /* 0x000fe60003800200 */
[----:B------:R-:W-:Y:S04]  /*74f0*/  UISETP.NE.AND UP0, UPT, UR4, 0x3, UPT ;  /* 0x000000030400788c */ /* 0x000fe8000bf05270 */
[----:B------:R-:W-:Y:S02]  /*7500*/  UISETP.EQ.XOR UP1, UPT, UR39, 0x3, !UP0 ;  /* 0x000000032700788c */ /* 0x000fe4000c722a70 */
[----:B------:R-:W-:Y:S02]  /*7510*/  USEL UR37, UR4, URZ, UP0 ;  /* 0x000000ff04257287 */ /* 0x000fe40008000000 */
[----:B------:R-:W-:Y:S04]  /*7520*/  USEL UR5, URZ, 0x1, !UP1 ;  /* 0x00000001ff057887 */ /* 0x000fe8000c800000 */
[----:B------:R-:W-:Y:S01]  /*7530*/  ULOP3.LUT UR42, UR42, UR5, URZ, 0x3c, !UPT ;  /* 0x000000052a2a7292 */ /* 0x000fe2000f8e3cff */
[----:B------:R-:W-:Y:S11]  /*7540*/  @P0 BRA `(.L_x_111) ;  /* 0x0000000000040947 */ /* 0x000ff60003800000 */
[----:B------:R-:W-:Y:S04]  /*7550*/  DEPBAR.LE SB0, 0x1 ;  /* 0x000080400000791a */ /* 0x000fe80000000000 */
.L_x_111:
[----:B------:R-:W-:Y:S05]  /*7560*/  BSYNC.RECONVERGENT B0 ;  /* 0x0000000000007941 */ /* 0x000fea0003800200 */
.L_x_110:
[----:B------:R-:W-:Y:S01]  /*7570*/  BAR.SYNC.DEFER_BLOCKING 0x1, 0x80 ;  /* 0x0042000000007b1d */ /* 0x000fe20000010000 */
[----:B------:R-:W-:Y:S01]  /*7580*/  UISETP.NE.AND UP0, UPT, UR41, -0x2, UPT ;  /* 0xfffffffe2900788c */ /* 0x000fe2000bf05270 */
[----:B------:R-:W-:Y:S08]  /*7590*/  IADD3 R0, PT, PT, R30, 0x1, RZ ;  /* 0x000000011e007810 */ /* 0x000ff00007ffe0ff */
[----:B------:R-:W-:Y:S05]  /*75a0*/  BRA.U !UP0, `(.L_x_112) ;  /* 0x0000000108287547 */ /* 0x000fea000b800000 */
[----:B------:R-:W-:Y:S01]  /*75b0*/  ISETP.NE.AND P0, PT, R83, RZ, PT ;  /* 0x000000ff5300720c */ /* 0x000fe20003f05270 */
[----:B------:R-:W-:Y:S01]  /*75c0*/  IMAD.U32 R3, RZ, RZ, UR40 ;  /* 0x00000028ff037e24 */ /* 0x000fe2000f8e00ff */
[----:B------:R-:W-:Y:S01]  /*75d0*/  UIADD3 UR4, UPT, UPT, UR40, 0x1, URZ ;  /* 0x0000000128047890 */ /* 0x000fe2000fffe0ff */
[----:B------:R-:W-:Y:S03]  /*75e0*/  IMAD.U32 R2, RZ, RZ, UR53 ;  /* 0x00000035ff027e24 */ /* 0x000fe6000f8e00ff */
[----:B------:R-:W-:Y:S04]  /*75f0*/  UISETP.NE.AND UP0, UPT, UR4, 0x3, UPT ;  /* 0x000000030400788c */ /* 0x000fe8000bf05270 */
[----:B------:R-:W-:Y:S03]  /*7600*/  USEL UR40, UR4, URZ, UP0 ;  /* 0x000000ff04287287 */ /* 0x000fe60008000000 */
[----:B------:R-:W-:Y:S05]  /*7610*/  @P0 LEA R3, R3, UR36, 0x3 ;  /* 0x0000002403030c11 */ /* 0x000fea000f8e18ff */
[----:B------:R-:W-:Y:S05]  /*7620*/  @P0 VIADD R3, R3, 0x48 ;  /* 0x0000004803030836 */ /* 0x000fea0000000000 */
[----:B------:R-:W-:Y:S04]  /*7630*/  @P0 PRMT R2, R2, 0x654, R3 ;  /* 0x0000065402020816 */ /* 0x000fe80000000003 */
[----:B------:R2:W-:Y:S03]  /*7640*/  @P0 SYNCS.ARRIVE.TRANS64.RED.A1T0 RZ, [R2+URZ], RZ ;  /* 0x000000ff02ff09a7 */ /* 0x0005e600081004ff */
.L_x_112:
[----:B------:R-:W-:Y:S01]  /*7650*/  ISETP.NE.AND P2, PT, R80, RZ, PT ;  /* 0x000000ff5000720c */ /* 0x000fe20003f45270 */
[----:B------:R-:W-:Y:S01]  /*7660*/  UIADD3 UR41, UPT, UPT, UR41, 0x2, URZ ;  /* 0x0000000229297890 */ /* 0x000fe2000fffe0ff */
[----:B------:R-:W-:Y:S01]  /*7670*/  ISETP.NE.AND P0, PT, R82, 0x2, PT ;  /* 0x000000025200780c */ /* 0x000fe20003f05270 */
[----:B------:R-:W-:Y:S01]  /*7680*/  IMAD.IADD R20, R29, 0x1, R66 ;  /* 0x000000011d147824 */ /* 0x000fe200078e0242 */
[----:B------:R-:W-:Y:S01]  /*7690*/  ISETP.NE.AND P1, PT, R0, 0x4, PT ;  /* 0x000000040000780c */ /* 0x000fe20003f25270 */
[----:B------:R-:W-:Y:S01]  /*76a0*/  IMAD.IADD R21, R31, 0x1, R68 ;  /* 0x000000011f157824 */ /* 0x000fe200078e0244 */
[----:B--2---:R-:W-:Y:S02]  /*76b0*/  SEL R2, RZ, 0x1, P0 ;  /* 0x00000001ff027807 */ /* 0x004fe40000000000 */
[----:B------:R-:W-:Y:S02]  /*76c0*/  SEL R3, RZ, 0x1, P1 ;  /* 0x00000001ff037807 */ /* 0x000fe40000800000 */
[----:B------:R-:W-:Y:S02]  /*76d0*/  LOP3.LUT R75, R75, R2, RZ, 0x3c, !PT ;  /* 0x000000024b4b7212 */ /* 0x000fe400078e3cff */
[----:B------:R-:W-:Y:S02]  /*76e0*/  LOP3.LUT R76, R76, R3, RZ, 0x3c, !PT ;  /* 0x000000034c4c7212 */ /* 0x000fe400078e3cff */
[----:B------:R-:W-:Y:S02]  /*76f0*/  @P2 R2UR UR60, R74 ;  /* 0x000000004a3c22ca */ /* 0x000fe400000e0000 */
[----:B------:R-:W-:Y:S02]  /*7700*/  SEL R82, R82, RZ, P0 ;  /* 0x000000ff52527207 */ /* 0x000fe40000000000 */
[----:B------:R-:W-:Y:S01]  /*7710*/  SEL R30, R0, RZ, P1 ;  /* 0x000000ff001e7207 */ /* 0x000fe20000800000 */
[----:B------:R-:W-:Y:S10]  /*7720*/  @P2 BRA `(.L_x_113) ;  /* 0xffffffdc00342947 */ /* 0x000ff4000383ffff */
[----:B------:R-:W-:-:S09]  /*7730*/  UISETP.NE.AND UP0, UPT, UR43, URZ, UPT ;  /* 0x000000ff2b00728c */ /* 0x000fd2000bf05270 */
[----:B------:R-:W-:Y:S05]  /*7740*/  BRA.U !UP0, `(.L_x_114) ;  /* 0x0000000108487547 */ /* 0x000fea000b800000 */
[----:B------:R-:W2:Y:S02]  /*7750*/  LDCU.64 UR4, c[0x0][0x890] ;  /* 0x00011200ff0477ac */ /* 0x000ea40008000a00 */
[----:B--2---:R-:W-:-:S04]  /*7760*/  UISETP.NE.U32.AND UP0, UPT, UR4, URZ, UPT ;  /* 0x000000ff0400728c */ /* 0x004fc8000bf05070 */
[----:B------:R-:W-:-:S09]  /*7770*/  UISETP.NE.AND.EX UP0, UPT, UR5, URZ, UPT, UP0 ;  /* 0x000000ff0500728c */ /* 0x000fd2000bf05300 */
[----:B------:R-:W-:Y:S05]  /*7780*/  BRA.U UP0, `(.L_x_115) ;  /* 0x00000001000c7547 */ /* 0x000fea000b800000 */
[----:B------:R-:W-:-:S13]  /*7790*/  FSETP.NEU.AND P0, PT, R35, RZ, PT ;  /* 0x000000ff2300720b */ /* 0x000fda0003f0d000 */
[----:B------:R-:W-:Y:S05]  /*77a0*/  @!P0 EXIT ;  /* 0x000000000000894d */ /* 0x000fea0003800000 */
[----:B------:R-:W-:Y:S05]  /*77b0*/  BRA `(.L_x_114) ;  /* 0x00000000002c7947 */ /* 0x000fea0003800000 */
.L_x_115:
[----:B------:R-:W-:Y:S01]  /*77c0*/  ISETP.NE.AND P0, PT, R81, RZ, PT ;  /* 0x000000ff5100720c */ /* 0x000fe20003f05270 */
[----:B------:R-:W-:-:S12]  /*77d0*/  BSSY.RECONVERGENT B0, `(.L_x_114) ;  /* 0x0000009000007945 */ /* 0x000fd80003800200 */
[----:B------:R-:W-:Y:S05]  /*77e0*/  @P0 BRA `(.L_x_116) ;  /* 0x0000000000140947 */ /* 0x000fea0003800000 */
[----:B------:R-:W2:Y:S02]  /*77f0*/  LDCU.64 UR4, c[0x0][0x888] ;  /* 0x00011100ff0477ac */ /* 0x000ea40008000a00 */
[----:B--2---:R-:W-:-:S04]  /*7800*/  ISETP.NE.U32.AND P0, PT, RZ, UR4, PT ;  /* 0x00000004ff007c0c */ /* 0x004fc8000bf05070 */
[----:B------:R-:W-:-:S13]  /*7810*/  ISETP.NE.AND.EX P0, PT, RZ, UR5, PT, P0 ;  /* 0x00000005ff007c0c */ /* 0x000fda000bf05300 */
[----:B------:R-:W-:Y:S05]  /*7820*/  @!P0 EXIT ;  /* 0x000000000000894d */ /* 0x000fea0003800000 */
[----:B------:R-:W-:Y:S05]  /*7830*/  BRA `(.L_x_117) ;  /* 0x0000000000087947 */ /* 0x000fea0003800000 */
.L_x_116:
[----:B------:R-:W-:-:S13]  /*7840*/  FSETP.NEU.AND P0, PT, R35, RZ, PT ;  /* 0x000000ff2300720b */ /* 0x000fda0003f0d000 */
[----:B------:R-:W-:Y:S05]  /*7850*/  @!P0 EXIT ;  /* 0x000000000000894d */ /* 0x000fea0003800000 */
.L_x_117:
[----:B------:R-:W-:Y:S05]  /*7860*/  BSYNC.RECONVERGENT B0 ;  /* 0x0000000000007941 */ /* 0x000fea0003800200 */
.L_x_114:
[----:B------:R-:W-:Y:S01]  /*7870*/  ULEA UR4, UR40, UR36, 0x3 ;  /* 0x0000002428047291 */ /* 0x000fe2000f8e18ff */
[----:B------:R-:W-:-:S04]  /*7880*/  DEPBAR.LE SB0, 0x0 ;  /* 0x000080000000791a */ /* 0x000fc80000000000 */
[----:B------:R-:W-:-:S04]  /*7890*/  UIADD3 UR4, UPT, UPT, UR4, 0x48, URZ ;  /* 0x0000004804047890 */ /* 0x000fc8000fffe0ff */
[----:B------:R-:W-:-:S09]  /*78a0*/  UPRMT UR4, UR53, 0x654, UR4 ;  /* 0x0000065435047896 */ /* 0x000fd20008000004 */
[----:B------:R-:W-:Y:S01]  /*78b0*/  SYNCS.ARRIVE.TRANS64.RED.A1T0 RZ, [UR4], RZ ;  /* 0x000000ffffff79a7 */ /* 0x000fe20008100404 */
[----:B------:R-:W-:Y:S05]  /*78c0*/  EXIT ;  /* 0x000000000000794d */ /* 0x000fea0003800000 */
.L_x_19:
[----:B--2---:R2:W1:Y:S02]  /*78d0*/  SYNCS.PHASECHK.TRANS64.TRYWAIT P0, [R3+URZ+0xe0], R2 ;  /* 0x0000e002030075a7 */ /* 0x00446400080011ff */
[----:B-1----:R-:W-:Y:S05]  /*78e0*/  @!P0 NANOSLEEP.SYNCS 0x989680 ;  /* 0x009896800000895d */ /* 0x002fea0003900000 */
[----:B------:R-:W1:Y:S02]  /*78f0*/  @!P0 SYNCS.PHASECHK.TRANS64 P0, [R3+URZ+0xe0], R2 ;  /* 0x0000e002030085a7 */ /* 0x000e6400080010ff */
[----:B-1----:R-:W-:Y:S05]  /*7900*/  @!P0 BRA `(.L_x_19) ;  /* 0xfffffffc00f08947 */ /* 0x002fea000383ffff */
[----:B------:R-:W-:Y:S05]  /*7910*/  BRA `(.L_x_118) ;  /* 0xffffff9c00247947 */ /* 0x000fea000383ffff */
.L_x_22:
[----:B-1----:R-:W-:-:S07]  /*7920*/  MOV R2, UR57 ;  /* 0x0000003900027c02 */ /* 0x002fce0008000f00 */
.L_x_119:
[----:B-1----:R1:W2:Y:S02]  /*7930*/  SYNCS.PHASECHK.TRANS64.TRYWAIT P0, [R2+URZ+0x18], R5 ;  /* 0x00001805020075a7 */ /* 0x0022a400080011ff */
[----:B--2---:R-:W-:Y:S05]  /*7940*/  @!P0 NANOSLEEP.SYNCS 0x989680 ;  /* 0x009896800000895d */ /* 0x004fea0003900000 */
[----:B------:R-:W2:Y:S02]  /*7950*/  @!P0 SYNCS.PHASECHK.TRANS64 P0, [R2+URZ+0x18], R5 ;  /* 0x00001805020085a7 */ /* 0x000ea400080010ff */
[----:B--2---:R-:W-:Y:S05]  /*7960*/  @!P0 BRA `(.L_x_119) ;  /* 0xfffffffc00f08947 */ /* 0x004fea000383ffff */
[----:B------:R-:W-:Y:S05]  /*7970*/  BRA `(.L_x_21) ;  /* 0xffffff9c00747947 */ /* 0x000fea000383ffff */
.L_x_30:
[----:B------:R-:W-:-:S07]  /*7980*/  MOV R2, UR57 ;  /* 0x0000003900027c02 */ /* 0x000fce0008000f00 */
.L_x_120:
[----:B-1----:R1:W2:Y:S02]  /*7990*/  SYNCS.PHASECHK.TRANS64.TRYWAIT P0, [R2+URZ+0x18], R5 ;  /* 0x00001805020075a7 */ /* 0x0022a400080011ff */
[----:B--2---:R-:W-:Y:S05]  /*79a0*/  @!P0 NANOSLEEP.SYNCS 0x989680 ;  /* 0x009896800000895d */ /* 0x004fea0003900000 */
[----:B------:R-:W2:Y:S02]  /*79b0*/  @!P0 SYNCS.PHASECHK.TRANS64 P0, [R2+URZ+0x18], R5 ;  /* 0x00001805020085a7 */ /* 0x000ea400080010ff */
[----:B--2---:R-:W-:Y:S05]  /*79c0*/  @!P0 BRA `(.L_x_120) ;  /* 0xfffffffc00f08947 */ /* 0x004fea000383ffff */
[----:B------:R-:W-:Y:S05]  /*79d0*/  BRA `(.L_x_29) ;  /* 0xffffffa000b07947 */ /* 0x000fea000383ffff */
.L_x_36:
[----:B-1----:R1:W2:Y:S02]  /*79e0*/  SYNCS.PHASECHK.TRANS64.TRYWAIT P0, [R2+URZ+0x70], R3 ;  /* 0x00007003020075a7 */ /* 0x0022a400080011ff */
[----:B--2---:R-:W-:Y:S05]  /*79f0*/  @!P0 NANOSLEEP.SYNCS 0x989680 ;  /* 0x009896800000895d */ /* 0x004fea0003900000 */
[----:B------:R-:W2:Y:S02]  /*7a00*/  @!P0 SYNCS.PHASECHK.TRANS64 P0, [R2+URZ+0x70], R3 ;  /* 0x00007003020085a7 */ /* 0x000ea400080010ff */
[----:B--2---:R-:W-:Y:S05]  /*7a10*/  @!P0 BRA `(.L_x_36) ;  /* 0xfffffffc00f08947 */ /* 0x004fea000383ffff */
[----:B------:R-:W-:Y:S05]  /*7a20*/  BRA `(.L_x_121) ;  /* 0xffffffa400cc7947 */ /* 0x000fea000383ffff */
.L_x_40:
[----:B----4-:R-:W-:-:S07]  /*7a30*/  MOV R0, UR4 ;  /* 0x0000000400007c02 */ /* 0x010fce0008000f00 */
.L_x_122:
[----:B-1----:R1:W2:Y:S02]  /*7a40*/  SYNCS.PHASECHK.TRANS64.TRYWAIT P0, [R0+URZ], R3 ;  /* 0x00000003000075a7 */ /* 0x0022a400080011ff */
[----:B--2---:R-:W-:Y:S05]  /*7a50*/  @!P0 NANOSLEEP.SYNCS 0x989680 ;  /* 0x009896800000895d */ /* 0x004fea0003900000 */
[----:B------:R-:W2:Y:S02]  /*7a60*/  @!P0 SYNCS.PHASECHK.TRANS64 P0, [R0+URZ], R3 ;  /* 0x00000003000085a7 */ /* 0x000ea400080010ff */
[----:B--2---:R-:W-:Y:S05]  /*7a70*/  @!P0 BRA `(.L_x_122) ;  /* 0xfffffffc00f08947 */ /* 0x004fea000383ffff */
[----:B------:R-:W-:Y:S05]  /*7a80*/  BRA `(.L_x_123) ;  /* 0xffffffac003c7947 */ /* 0x000fea000383ffff */
.L_x_41:
[----:B----4-:R-:W-:-:S07]  /*7a90*/  MOV R0, UR5 ;  /* 0x0000000500007c02 */ /* 0x010fce0008000f00 */
.L_x_124:
[----:B-1----:R1:W2:Y:S02]  /*7aa0*/  SYNCS.PHASECHK.TRANS64.TRYWAIT P0, [R0+URZ], R3 ;  /* 0x00000003000075a7 */ /* 0x0022a400080011ff */
[----:B--2---:R-:W-:Y:S05]  /*7ab0*/  @!P0 NANOSLEEP.SYNCS 0x989680 ;  /* 0x009896800000895d */ /* 0x004fea0003900000 */
[----:B------:R-:W2:Y:S02]  /*7ac0*/  @!P0 SYNCS.PHASECHK.TRANS64 P0, [R0+URZ], R3 ;  /* 0x00000003000085a7 */ /* 0x000ea400080010ff */
[----:B--2---:R-:W-:Y:S05]  /*7ad0*/  @!P0 BRA `(.L_x_124) ;  /* 0xfffffffc00f08947 */ /* 0x004fea000383ffff */
[----:B------:R-:W-:Y:S05]  /*7ae0*/  BRA `(.L_x_125) ;  /* 0xffffffac00487947 */ /* 0x000fea000383ffff */
.L_x_44:
[----:B-1----:R1:W2:Y:S02]  /*7af0*/  SYNCS.PHASECHK.TRANS64.TRYWAIT P0, [R0+URZ+0xd0], R5 ;  /* 0x0000d005000075a7 */ /* 0x0022a400080011ff */
[----:B--2---:R-:W-:Y:S05]  /*7b00*/  @!P0 NANOSLEEP.SYNCS 0x989680 ;  /* 0x009896800000895d */ /* 0x004fea0003900000 */
[----:B------:R-:W2:Y:S02]  /*7b10*/  @!P0 SYNCS.PHASECHK.TRANS64 P0, [R0+URZ+0xd0], R5 ;  /* 0x0000d005000085a7 */ /* 0x000ea400080010ff */
[----:B--2---:R-:W-:Y:S05]  /*7b20*/  @!P0 BRA `(.L_x_44) ;  /* 0xfffffffc00f08947 */ /* 0x004fea000383ffff */
[----:B------:R-:W-:Y:S05]  /*7b30*/  BRA `(.L_x_126) ;  /* 0xffffffac00a47947 */ /* 0x000fea000383ffff */
.L_x_45:
[----:B------:R-:W-:-:S07]  /*7b40*/  MOV R0, UR4 ;  /* 0x0000000400007c02 */ /* 0x000fce0008000f00 */
.L_x_127:
[----:B-1----:R1:W2:Y:S02]  /*7b50*/  SYNCS.PHASECHK.TRANS64.TRYWAIT P0, [R0+URZ+0x80], R5 ;  /* 0x00008005000075a7 */ /* 0x0022a400080011ff */
[----:B--2---:R-:W-:Y:S05]  /*7b60*/  @!P0 NANOSLEEP.SYNCS 0x989680 ;  /* 0x009896800000895d */ /* 0x004fea0003900000 */
[----:B------:R-:W2:Y:S02]  /*7b70*/  @!P0 SYNCS.PHASECHK.TRANS64 P0, [R0+URZ+0x80], R5 ;  /* 0x00008005000085a7 */ /* 0x000ea400080010ff */
[----:B--2---:R-:W-:Y:S05]  /*7b80*/  @!P0 BRA `(.L_x_127) ;  /* 0xfffffffc00f08947 */ /* 0x004fea000383ffff */
[----:B------:R-:W-:Y:S05]  /*7b90*/  BRA `(.L_x_128) ;  /* 0xffffffac00b47947 */ /* 0x000fea000383ffff */
.L_x_46:
[----:B-1----:R1:W2:Y:S02]  /*7ba0*/  SYNCS.PHASECHK.TRANS64.TRYWAIT P1, [R0+URZ+0x70], R5 ;  /* 0x00007005000075a7 */ /* 0x0022a400080211ff */
[----:B--2---:R-:W-:Y:S05]  /*7bb0*/  @!P1 NANOSLEEP.SYNCS 0x989680 ;  /* 0x009896800000995d */ /* 0x004fea0003900000 */
[----:B------:R-:W2:Y:S02]  /*7bc0*/  @!P1 SYNCS.PHASECHK.TRANS64 P1, [R0+URZ+0x70], R5 ;  /* 0x00007005000095a7 */ /* 0x000ea400080210ff */
[----:B--2---:R-:W-:Y:S05]  /*7bd0*/  @!P1 BRA `(.L_x_46) ;  /* 0xfffffffc00f09947 */ /* 0x004fea000383ffff */
[----:B------:R-:W-:Y:S05]  /*7be0*/  BRA `(.L_x_129) ;  /* 0xffffffac00e47947 */ /* 0x000fea000383ffff */
.L_x_49:
[----:B------:R-:W-:-:S07]  /*7bf0*/  MOV R0, UR4 ;  /* 0x0000000400007c02 */ /* 0x000fce0008000f00 */
.L_x_130:
[----:B-1----:R1:W2:Y:S02]  /*7c00*/  SYNCS.PHASECHK.TRANS64.TRYWAIT P0, [R0+URZ+0x80], R3 ;  /* 0x00008003000075a7 */ /* 0x0022a400080011ff */
[----:B--2---:R-:W-:Y:S05]  /*7c10*/  @!P0 NANOSLEEP.SYNCS 0x989680 ;  /* 0x009896800000895d */ /* 0x004fea0003900000 */
[----:B------:R-:W2:Y:S02]  /*7c20*/  @!P0 SYNCS.PHASECHK.TRANS64 P0, [R0+URZ+0x80], R3 ;  /* 0x00008003000085a7 */ /* 0x000ea400080010ff */
[----:B--2---:R-:W-:Y:S05]  /*7c30*/  @!P0 BRA `(.L_x_130) ;  /* 0xfffffffc00f08947 */ /* 0x004fea000383ffff */
[----:B------:R-:W-:Y:S05]  /*7c40*/  BRA `(.L_x_48) ;  /* 0xffffffb000387947 */ /* 0x000fea000383ffff */
.L_x_56:
[----:B-1----:R1:W2:Y:S02]  /*7c50*/  SYNCS.PHASECHK.TRANS64.TRYWAIT P1, [R0+URZ+0x70], R5 ;  /* 0x00007005000075a7 */ /* 0x0022a400080211ff */
[----:B--2---:R-:W-:Y:S05]  /*7c60*/  @!P1 NANOSLEEP.SYNCS 0x989680 ;  /* 0x009896800000995d */ /* 0x004fea0003900000 */
[----:B------:R-:W2:Y:S02]  /*7c70*/  @!P1 SYNCS.PHASECHK.TRANS64 P1, [R0+URZ+0x70], R5 ;  /* 0x00007005000095a7 */ /* 0x000ea400080210ff */
[----:B--2---:R-:W-:Y:S05]  /*7c80*/  @!P1 BRA `(.L_x_56) ;  /* 0xfffffffc00f09947 */ /* 0x004fea000383ffff */
[----:B------:R-:W-:Y:S05]  /*7c90*/  BRA `(.L_x_131) ;  /* 0xffffffb4009c7947 */ /* 0x000fea000383ffff */
.L_x_57:
[----:B------:R-:W-:-:S07]  /*7ca0*/  MOV R3, UR75 ;  /* 0x0000004b00037c02 */ /* 0x000fce0008000f00 */
.L_x_132:
[----:B-1----:R1:W2:Y:S02]  /*7cb0*/  SYNCS.PHASECHK.TRANS64.TRYWAIT P0, [R3+URZ+0xb0], R0 ;  /* 0x0000b000030075a7 */ /* 0x0022a400080011ff */
[----:B--2---:R-:W-:Y:S05]  /*7cc0*/  @!P0 NANOSLEEP.SYNCS 0x989680 ;  /* 0x009896800000895d */ /* 0x004fea0003900000 */
[----:B------:R-:W2:Y:S02]  /*7cd0*/  @!P0 SYNCS.PHASECHK.TRANS64 P0, [R3+URZ+0xb0], R0 ;  /* 0x0000b000030085a7 */ /* 0x000ea400080010ff */
[----:B--2---:R-:W-:Y:S05]  /*7ce0*/  @!P0 BRA `(.L_x_132) ;  /* 0xfffffffc00f08947 */ /* 0x004fea000383ffff */
[----:B------:R-:W-:Y:S05]  /*7cf0*/  BRA `(.L_x_133) ;  /* 0xffffffb400f07947 */ /* 0x000fea000383ffff */
.L_x_60:
[----:B------:R-:W-:Y:S07]  /*7d00*/  MOV R0, UR5 ;  /* 0x0000000500007c02 */ /* 0x000fee0008000f00 */
.L_x_134:
[----:B-1----:R1:W2:Y:S02]  /*7d10*/  SYNCS.PHASECHK.TRANS64.TRYWAIT P0, [R0+URZ], R3 ;  /* 0x00000003000075a7 */ /* 0x0022a400080011ff */
[----:B--2---:R-:W-:Y:S05]  /*7d20*/  @!P0 NANOSLEEP.SYNCS 0x989680 ;  /* 0x009896800000895d */ /* 0x004fea0003900000 */
[----:B------:R-:W2:Y:S02]  /*7d30*/  @!P0 SYNCS.PHASECHK.TRANS64 P0, [R0+URZ], R3 ;  /* 0x00000003000085a7 */ /* 0x000ea400080010ff */
[----:B--2---:R-:W-:Y:S05]  /*7d40*/  @!P0 BRA `(.L_x_134) ;  /* 0xfffffffc00f08947 */ /* 0x004fea000383ffff */
[----:B------:R-:W-:Y:S05]  /*7d50*/  BRA `(.L_x_59) ;  /* 0xffffffb8000c7947 */ /* 0x000fea000383ffff */
.L_x_63:
[----:B------:R-:W-:-:S07]  /*7d60*/  MOV R0, UR4 ;  /* 0x0000000400007c02 */ /* 0x000fce0008000f00 */
.L_x_135:
[----:B--2---:R2:W3:Y:S02]  /*7d70*/  SYNCS.PHASECHK.TRANS64.TRYWAIT P0, [R0+URZ], R3 ;  /* 0x00000003000075a7 */ /* 0x0044e400080011ff */
[----:B---3--:R-:W-:Y:S05]  /*7d80*/  @!P0 NANOSLEEP.SYNCS 0x989680 ;  /* 0x009896800000895d */ /* 0x008fea0003900000 */
[----:B------:R-:W3:Y:S02]  /*7d90*/  @!P0 SYNCS.PHASECHK.TRANS64 P0, [R0+URZ], R3 ;  /* 0x00000003000085a7 */ /* 0x000ee400080010ff */
[----:B---3--:R-:W-:Y:S05]  /*7da0*/  @!P0 BRA `(.L_x_135) ;  /* 0xfffffffc00f08947 */ /* 0x008fea000383ffff */
[----:B------:R-:W-:Y:S05]  /*7db0*/  BRA `(.L_x_136) ;  /* 0xffffffc000147947 */ /* 0x000fea000383ffff */
.L_x_64:
[----:B------:R-:W-:-:S07]  /*7dc0*/  MOV R0, UR5 ;  /* 0x0000000500007c02 */ /* 0x000fce0008000f00 */
.L_x_137:
[----:B-1----:R1:W2:Y:S02]  /*7dd0*/  SYNCS.PHASECHK.TRANS64.TRYWAIT P0, [R0+URZ], R3 ;  /* 0x00000003000075a7 */ /* 0x0022a400080011ff */
[----:B--2---:R-:W-:Y:S05]  /*7de0*/  @!P0 NANOSLEEP.SYNCS 0x989680 ;  /* 0x009896800000895d */ /* 0x004fea0003900000 */
[----:B------:R-:W2:Y:S02]  /*7df0*/  @!P0 SYNCS.PHASECHK.TRANS64 P0, [R0+URZ], R3 ;  /* 0x00000003000085a7 */ /* 0x000ea400080010ff */
[----:B--2---:R-:W-:Y:S05]  /*7e00*/  @!P0 BRA `(.L_x_137) ;  /* 0xfffffffc00f08947 */ /* 0x004fea000383ffff */
[----:B------:R-:W-:Y:S05]  /*7e10*/  BRA `(.L_x_138) ;  /* 0xffffffc000207947 */ /* 0x000fea000383ffff */
.L_x_65:
[----:B------:R-:W-:-:S07]  /*7e20*/  MOV R0, UR5 ;  /* 0x0000000500007c02 */ /* 0x000fce0008000f00 */
.L_x_139:
[----:B-1----:R1:W2:Y:S02]  /*7e30*/  SYNCS.PHASECHK.TRANS64.TRYWAIT P0, [R0+URZ], R3 ;  /* 0x00000003000075a7 */ /* 0x0022a400080011ff */
[----:B--2---:R-:W-:Y:S05]  /*7e40*/  @!P0 NANOSLEEP.SYNCS 0x989680 ;  /* 0x009896800000895d */ /* 0x004fea0003900000 */
[----:B------:R-:W2:Y:S02]  /*7e50*/  @!P0 SYNCS.PHASECHK.TRANS64 P0, [R0+URZ], R3 ;  /* 0x00000003000085a7 */ /* 0x000ea400080010ff */
[----:B--2---:R-:W-:Y:S05]  /*7e60*/  @!P0 BRA `(.L_x_139) ;  /* 0xfffffffc00f08947 */ /* 0x004fea000383ffff */
[----:B------:R-:W-:Y:S05]  /*7e70*/  BRA `(.L_x_140) ;  /* 0xffffffc0002c7947 */ /* 0x000fea000383ffff */
.L_x_66:
[----:B------:R-:W-:-:S07]  /*7e80*/  MOV R0, UR4 ;  /* 0x0000000400007c02 */ /* 0x000fce0008000f00 */
.L_x_141:
[----:B-1----:R1:W2:Y:S02]  /*7e90*/  SYNCS.PHASECHK.TRANS64.TRYWAIT P0, [R0+URZ], R3 ;  /* 0x00000003000075a7 */ /* 0x0022a400080011ff */
[----:B--2---:R-:W-:Y:S05]  /*7ea0*/  @!P0 NANOSLEEP.SYNCS 0x989680 ;  /* 0x009896800000895d */ /* 0x004fea0003900000 */
[----:B------:R-:W2:Y:S02]  /*7eb0*/  @!P0 SYNCS.PHASECHK.TRANS64 P0, [R0+URZ], R3 ;  /* 0x00000003000085a7 */ /* 0x000ea400080010ff */
[----:B--2---:R-:W-:Y:S05]  /*7ec0*/  @!P0 BRA `(.L_x_141) ;  /* 0xfffffffc00f08947 */ /* 0x004fea000383ffff */
[----:B------:R-:W-:Y:S05]  /*7ed0*/  BRA `(.L_x_142) ;  /* 0xffffffc000387947 */ /* 0x000fea000383ffff */
.L_x_71:
[----:B--2---:R2:W3:Y:S02]  /*7ee0*/  SYNCS.PHASECHK.TRANS64.TRYWAIT P0, [R0+URZ+0x70], R3 ;  /* 0x00007003000075a7 */ /* 0x0044e400080011ff */
[----:B---3--:R-:W-:Y:S05]  /*7ef0*/  @!P0 NANOSLEEP.SYNCS 0x989680 ;  /* 0x009896800000895d */ /* 0x008fea0003900000 */
[----:B------:R-:W3:Y:S02]  /*7f00*/  @!P0 SYNCS.PHASECHK.TRANS64 P0, [R0+URZ+0x70], R3 ;  /* 0x00007003000085a7 */ /* 0x000ee400080010ff */
[----:B---3--:R-:W-:Y:S05]  /*7f10*/  @!P0 BRA `(.L_x_71) ;  /* 0xfffffffc00f08947 */ /* 0x008fea000383ffff */
[----:B------:R-:W-:Y:S05]  /*7f20*/  BRA `(.L_x_143) ;  /* 0xffffffc400387947 */ /* 0x000fea000383ffff */
.L_x_74:
[----:B------:R-:W-:Y:S07]  /*7f30*/  MOV R0, UR13 ;  /* 0x0000000d00007c02 */ /* 0x000fee0008000f00 */
.L_x_144:
[----:B--2---:R2:W3:Y:S02]  /*7f40*/  SYNCS.PHASECHK.TRANS64.TRYWAIT P0, [R0+URZ+0x68], R3 ;  /* 0x00006803000075a7 */ /* 0x0044e400080011ff */
[----:B---3--:R-:W-:Y:S05]  /*7f50*/  @!P0 NANOSLEEP.SYNCS 0x989680 ;  /* 0x009896800000895d */ /* 0x008fea0003900000 */
[----:B------:R-:W3:Y:S02]  /*7f60*/  @!P0 SYNCS.PHASECHK.TRANS64 P0, [R0+URZ+0x68], R3 ;  /* 0x00006803000085a7 */ /* 0x000ee400080010ff */
[----:B---3--:R-:W-:Y:S05]  /*7f70*/  @!P0 BRA `(.L_x_144) ;  /* 0xfffffffc00f08947 */ /* 0x008fea000383ffff */
[----:B------:R-:W-:Y:S05]  /*7f80*/  BRA `(.L_x_73) ;  /* 0xffffffc800187947 */ /* 0x000fea000383ffff */
.L_x_77:
[----:B------:R-:W-:Y:S07]  /*7f90*/  MOV R0, UR4 ;  /* 0x0000000400007c02 */ /* 0x000fee0008000f00 */
.L_x_145:
[----:B-1----:R1:W2:Y:S02]  /*7fa0*/  SYNCS.PHASECHK.TRANS64.TRYWAIT P0, [R0+URZ+0x48], R3 ;  /* 0x00004803000075a7 */ /* 0x0022a400080011ff */
[----:B--2---:R-:W-:Y:S05]  /*7fb0*/  @!P0 NANOSLEEP.SYNCS 0x989680 ;  /* 0x009896800000895d */ /* 0x004fea0003900000 */
[----:B------:R-:W2:Y:S02]  /*7fc0*/  @!P0 SYNCS.PHASECHK.TRANS64 P0, [R0+URZ+0x48], R3 ;  /* 0x00004803000085a7 */ /* 0x000ea400080010ff */
[----:B--2---:R-:W-:Y:S05]  /*7fd0*/  @!P0 BRA `(.L_x_145) ;  /* 0xfffffffc00f08947 */ /* 0x004fea000383ffff */
[----:B------:R-:W-:Y:S05]  /*7fe0*/  BRA `(.L_x_146) ;  /* 0xffffffc800907947 */ /* 0x000fea000383ffff */
.L_x_78:
[----:B------:R-:W-:Y:S07]  /*7ff0*/  MOV R3, UR6 ;  /* 0x0000000600037c02 */ /* 0x000fee0008000f00 */
.L_x_147:
[----:B-1----:R1:W2:Y:S02]  /*8000*/  SYNCS.PHASECHK.TRANS64.TRYWAIT P0, [R3+URZ+0x48], R12 ;  /* 0x0000480c030075a7 */ /* 0x0022a400080011ff */
[----:B--2---:R-:W-:Y:S05]  /*8010*/  @!P0 NANOSLEEP.SYNCS 0x989680 ;  /* 0x009896800000895d */ /* 0x004fea0003900000 */
[----:B------:R-:W2:Y:S02]  /*8020*/  @!P0 SYNCS.PHASECHK.TRANS64 P0, [R3+URZ+0x48], R12 ;  /* 0x0000480c030085a7 */ /* 0x000ea400080010ff */
[----:B--2---:R-:W-:Y:S05]  /*8030*/  @!P0 BRA `(.L_x_147) ;  /* 0xfffffffc00f08947 */ /* 0x004fea000383ffff */
[----:B------:R-:W-:Y:S05]  /*8040*/  BRA `(.L_x_148) ;  /* 0xffffffcc00307947 */ /* 0x000fea000383ffff */
.L_x_80:
[----:B------:R-:W-:-:S07]  /*8050*/  MOV R0, UR4 ;  /* 0x0000000400007c02 */ /* 0x000fce0008000f00 */
.L_x_149:
[----:B-1----:R1:W3:Y:S02]  /*8060*/  SYNCS.PHASECHK.TRANS64.TRYWAIT P0, [R0+URZ], R3 ;  /* 0x00000003000075a7 */ /* 0x0022e400080011ff */
[----:B---3--:R-:W-:Y:S05]  /*8070*/  @!P0 NANOSLEEP.SYNCS 0x989680 ;  /* 0x009896800000895d */ /* 0x008fea0003900000 */
[----:B------:R-:W3:Y:S02]  /*8080*/  @!P0 SYNCS.PHASECHK.TRANS64 P0, [R0+URZ], R3 ;  /* 0x00000003000085a7 */ /* 0x000ee400080010ff */
[----:B---3--:R-:W-:Y:S05]  /*8090*/  @!P0 BRA `(.L_x_149) ;  /* 0xfffffffc00f08947 */ /* 0x008fea000383ffff */
[----:B------:R-:W-:Y:S05]  /*80a0*/  BRA `(.L_x_150) ;  /* 0xffffffcc00bc7947 */ /* 0x000fea000383ffff */
.L_x_81:
[----:B------:R-:W-:-:S07]  /*80b0*/  MOV R0, UR5 ;  /* 0x0000000500007c02 */ /* 0x000fce0008000f00 */
.L_x_151:
[----:B-1----:R1:W3:Y:S02]  /*80c0*/  SYNCS.PHASECHK.TRANS64.TRYWAIT P0, [R0+URZ], R3 ;  /* 0x00000003000075a7 */ /* 0x0022e400080011ff */
[----:B---3--:R-:W-:Y:S05]  /*80d0*/  @!P0 NANOSLEEP.SYNCS 0x989680 ;  /* 0x009896800000895d */ /* 0x008fea0003900000 */
[----:B------:R-:W3:Y:S02]  /*80e0*/  @!P0 SYNCS.PHASECHK.TRANS64 P0, [R0+URZ], R3 ;  /* 0x00000003000085a7 */ /* 0x000ee400080010ff */
[----:B---3--:R-:W-:Y:S05]  /*80f0*/  @!P0 BRA `(.L_x_151) ;  /* 0xfffffffc00f08947 */ /* 0x008fea000383ffff */
[----:B------:R-:W-:Y:S05]  /*8100*/  BRA `(.L_x_152) ;  /* 0xffffffcc00c87947 */ /* 0x000fea000383ffff */
.L_x_83:
[----:B--2---:R2:W4:Y:S02]  /*8110*/  SYNCS.PHASECHK.TRANS64.TRYWAIT P0, [R0+URZ+0x70], R3 ;  /* 0x00007003000075a7 */ /* 0x00452400080011ff */
[----:B----4-:R-:W-:Y:S05]  /*8120*/  @!P0 NANOSLEEP.SYNCS 0x989680 ;  /* 0x009896800000895d */ /* 0x010fea0003900000 */
[----:B------:R-:W4:Y:S02]  /*8130*/  @!P0 SYNCS.PHASECHK.TRANS64 P0, [R0+URZ+0x70], R3 ;  /* 0x00007003000085a7 */ /* 0x000f2400080010ff */
[----:B----4-:R-:W-:Y:S05]  /*8140*/  @!P0 BRA `(.L_x_83) ;  /* 0xfffffffc00f08947 */ /* 0x010fea000383ffff */
[----:B------:R-:W-:Y:S05]  /*8150*/  BRA `(.L_x_153) ;  /* 0xffffffd000bc7947 */ /* 0x000fea000383ffff */
.L_x_93:
[----:B-1----:R1:W3:Y:S02]  /*8160*/  SYNCS.PHASECHK.TRANS64.TRYWAIT P1, [R0+URZ+0x30], R5 ;  /* 0x00003005000075a7 */ /* 0x0022e400080211ff */
[----:B---3--:R-:W-:Y:S05]  /*8170*/  @!P1 NANOSLEEP.SYNCS 0x989680 ;  /* 0x009896800000995d */ /* 0x008fea0003900000 */
[----:B------:R-:W3:Y:S02]  /*8180*/  @!P1 SYNCS.PHASECHK.TRANS64 P1, [R0+URZ+0x30], R5 ;  /* 0x00003005000095a7 */ /* 0x000ee400080210ff */
[----:B---3--:R-:W-:Y:S05]  /*8190*/  @!P1 BRA `(.L_x_93) ;  /* 0xfffffffc00f09947 */ /* 0x008fea000383ffff */
[----:B------:R-:W-:Y:S05]  /*81a0*/  BRA `(.L_x_92) ;  /* 0xffffffdc00cc7947 */ /* 0x000fea000383ffff */
.L_x_95:
[----:B---3--:R3:W4:Y:S02]  /*81b0*/  SYNCS.PHASECHK.TRANS64.TRYWAIT P0, [R84+URZ+0x90], R7 ;  /* 0x00009007540075a7 */ /* 0x00872400080011ff */
[----:B----4-:R-:W-:Y:S05]  /*81c0*/  @!P0 NANOSLEEP.SYNCS 0x989680 ;  /* 0x009896800000895d */ /* 0x010fea0003900000 */
[----:B------:R-:W4:Y:S02]  /*81d0*/  @!P0 SYNCS.PHASECHK.TRANS64 P0, [R84+URZ+0x90], R7 ;  /* 0x00009007540085a7 */ /* 0x000f2400080010ff */
[----:B----4-:R-:W-:Y:S05]  /*81e0*/  @!P0 BRA `(.L_x_95) ;  /* 0xfffffffc00f08947 */ /* 0x010fea000383ffff */
[----:B------:R-:W-:Y:S05]  /*81f0*/  BRA `(.L_x_94) ;  /* 0xffffffe000447947 */ /* 0x000fea000383ffff */
.L_x_106:
[----:B-1----:R1:W2:Y:S02]  /*8200*/  SYNCS.PHASECHK.TRANS64.TRYWAIT P0, [R2+URZ+0x30], R5 ;  /* 0x00003005020075a7 */ /* 0x0022a400080011ff */
[----:B--2---:R-:W-:Y:S05]  /*8210*/  @!P0 NANOSLEEP.SYNCS 0x989680 ;  /* 0x009896800000895d */ /* 0x004fea0003900000 */
[----:B------:R-:W2:Y:S02]  /*8220*/  @!P0 SYNCS.PHASECHK.TRANS64 P0, [R2+URZ+0x30], R5 ;  /* 0x00003005020085a7 */ /* 0x000ea400080010ff */
[----:B--2---:R-:W-:Y:S05]  /*8230*/  @!P0 BRA `(.L_x_106) ;  /* 0xfffffffc00f08947 */ /* 0x004fea000383ffff */
[----:B------:R-:W-:Y:S05]  /*8240*/  BRA `(.L_x_105) ;  /* 0xffffffe8008c7947 */ /* 0x000fea000383ffff */
        .weak           $__internal_0_$__cuda_sm10x_tcgen05_guardrail_trap_col_being_dealloced_not_returned_by_alloc
        .type           $__internal_0_$__cuda_sm10x_tcgen05_guardrail_trap_col_being_dealloced_not_returned_by_alloc,@function
        .size           $__internal_0_$__cuda_sm10x_tcgen05_guardrail_trap_col_being_dealloced_not_returned_by_alloc,($__internal_1_$__cuda_sm10x_tcgen05_guardrail_trap_phase_invalid_during_alloc - $__internal_0_$__cuda_sm10x_tcgen05_guardrail_trap_col_being_dealloced_not_returned_by_alloc)
$__internal_0_$__cuda_sm10x_tcgen05_guardrail_trap_col_being_dealloced_not_returned_by_alloc:
[----:B------:R-:W-:Y:S05]  /*8250*/  BPT.TRAP 0x1 ;  /* 0x000000040000795c */ /* 0x000fea0000300000 */
[----:B------:R-:W-:-:S04]  /*8260*/  HFMA2 R3, -RZ, RZ, 0, 0 ;  /* 0x00000000ff037431 */ /* 0x000fc800000001ff */
[----:B------:R-:W-:Y:S05]  /*8270*/  RET.REL.NODEC R2 `(_ZN7cutlass13device_kernelINS_4gemm6kernel13GemmUniversalIN4cute5tupleIJiiiiEEENS1_10collective13CollectiveMmaINS1_35MainloopSm100TmaUmmaWarpSpecializedILi3ELi2ELi4ENS5_IJNS4_1CILi1EEESB_SB_EEEEENS5_IJNSA_ILi64EEESE_NSA_ILi128EEEEEENS_10tfloat32_tENS5_IJlSB_lEEESH_SI_NS4_8TiledMMAINS4_8MMA_AtomIJNS4_17SM100_MMA_TF32_SSISH_SH_fLi64ELi64ELNS4_4UMMA5MajorE0ELSN_0ELNSM_7ScaleInE0ELSO_0EEEEEENS4_6LayoutISC_NS5_IJNSA_ILi0EEESS_SS_EEEEENS5_IJNS4_10UnderscoreESV_SV_EEEEENS4_13SM90_TMA_LOADENS4_14ComposedLayoutINS4_7SwizzleILi3ELi4ELi3EEENS4_18smem_ptr_flag_bitsILi32EEENSR_INS5_IJNSA_ILi8EEENSA_ILi32EEEEEENS5_IJS15_SB_EEEEEEEvNS4_8identityESY_S19_vS1A_EENS_8epilogue10collective18CollectiveEpilogueINS1C_23Sm100TmaWarpSpecializedILi3ELi2ELi16ELb1ELb0EEEJSG_NS5_IJNSR_ISE_SB_EENSR_IS15_SB_EEEEESH_SI_SH_SI_NS1C_6fusion15FusionCallbacksIS1G_NS1K_17LinearCombinationISH_fSH_fLNS_15FloatRoundStyleE2EEESG_S1J_JEEENS4_5SM1004TMEM4LOAD26SM100_TMEM_LOAD_16dp128b8xESY_S19_NS4_17SM75_U32x4_LDSM_NENS4_14SM90_TMA_STOREES19_NS4_17SM90_U32x4_STSM_NENS4_39AutoVectorizingCopyWithAssumedAlignmentILi128EEEEEEvvEEEEvNT_6ParamsE) ;  /* 0xffffff7c02607950 */ /* 0x000fea0003c3ffff */
        .weak           $__internal_1_$__cuda_sm10x_tcgen05_guardrail_trap_phase_invalid_during_alloc
        .type           $__internal_1_$__cuda_sm10x_tcgen05_guardrail_trap_phase_invalid_during_alloc,@function
        .size           $__internal_1_$__cuda_sm10x_tcgen05_guardrail_trap_phase_invalid_during_alloc,($__internal_2_$__cuda_sm10x_tcgen05_guardrail_trap_unallocated_columns_being_dealloced - $__internal_1_$__cuda_sm10x_tcgen05_guardrail_trap_phase_invalid_during_alloc)
$__internal_1_$__cuda_sm10x_tcgen05_guardrail_trap_phase_invalid_during_alloc:
[----:B------:R-:W-:Y:S05]  /*8280*/  BPT.TRAP 0x1 ;  /* 0x000000040000795c */ /* 0x000fea0000300000 */
[----:B------:R-:W-:-:S04]  /*8290*/  MOV R3, 0x0 ;  /* 0x0000000000037802 */ /* 0x000fc80000000f00 */
[----:B------:R-:W-:Y:S05]  /*82a0*/  RET.REL.NODEC R2 `(_ZN7cutlass13device_kernelINS_4gemm6kernel13GemmUniversalIN4cute5tupleIJiiiiEEENS1_10collective13CollectiveMmaINS1_35MainloopSm100TmaUmmaWarpSpecializedILi3ELi2ELi4ENS5_IJNS4_1CILi1EEESB_SB_EEEEENS5_IJNSA_ILi64EEESE_NSA_ILi128EEEEEENS_10tfloat32_tENS5_IJlSB_lEEESH_SI_NS4_8TiledMMAINS4_8MMA_AtomIJNS4_17SM100_MMA_TF32_SSISH_SH_fLi64ELi64ELNS4_4UMMA5MajorE0ELSN_0ELNSM_7ScaleInE0ELSO_0EEEEEENS4_6LayoutISC_NS5_IJNSA_ILi0EEESS_SS_EEEEENS5_IJNS4_10UnderscoreESV_SV_EEEEENS4_13SM90_TMA_LOADENS4_14ComposedLayoutINS4_7SwizzleILi3ELi4ELi3EEENS4_18smem_ptr_flag_bitsILi32EEENSR_INS5_IJNSA_ILi8EEENSA_ILi32EEEEEENS5_IJS15_SB_EEEEEEEvNS4_8identityESY_S19_vS1A_EENS_8epilogue10collective18CollectiveEpilogueINS1C_23Sm100TmaWarpSpecializedILi3ELi2ELi16ELb1ELb0EEEJSG_NS5_IJNSR_ISE_SB_EENSR_IS15_SB_EEEEESH_SI_SH_SI_NS1C_6fusion15FusionCallbacksIS1G_NS1K_17LinearCombinationISH_fSH_fLNS_15FloatRoundStyleE2EEESG_S1J_JEEENS4_5SM1004TMEM4LOAD26SM100_TMEM_LOAD_16dp128b8xESY_S19_NS4_17SM75_U32x4_LDSM_NENS4_14SM90_TMA_STOREES19_NS4_17SM90_U32x4_STSM_NENS4_39AutoVectorizingCopyWithAssumedAlignmentILi128EEEEEEvvEEEEvNT_6ParamsE) ;  /* 0xffffff7c02547950 */ /* 0x000fea0003c3ffff */
        .weak           $__internal_2_$__cuda_sm10x_tcgen05_guardrail_trap_unallocated_columns_being_dealloced
        .type           $__internal_2_$__cuda_sm10x_tcgen05_guardrail_trap_unallocated_columns_being_dealloced,@function
        .size           $__internal_2_$__cuda_sm10x_tcgen05_guardrail_trap_unallocated_columns_being_dealloced,(.L_x_155 - $__internal_2_$__cuda_sm10x_tcgen05_guardrail_trap_unallocated_columns_being_dealloced)
$__internal_2_$__cuda_sm10x_tcgen05_guardrail_trap_unallocated_columns_being_dealloced:
[----:B------:R-:W-:Y:S05]  /*82b0*/  BPT.TRAP 0x1 ;  /* 0x000000040000795c */ /* 0x000fea0000300000 */
[----:B------:R-:W-:-:S04]  /*82c0*/  HFMA2 R3, -RZ, RZ, 0, 0 ;  /* 0x00000000ff037431 */ /* 0x000fc800000001ff */
[----:B------:R-:W-:Y:S05]  /*82d0*/  RET.REL.NODEC R2 `(_ZN7cutlass13device_kernelINS_4gemm6kernel13GemmUniversalIN4cute5tupleIJiiiiEEENS1_10collective13CollectiveMmaINS1_35MainloopSm100TmaUmmaWarpSpecializedILi3ELi2ELi4ENS5_IJNS4_1CILi1EEESB_SB_EEEEENS5_IJNSA_ILi64EEESE_NSA_ILi128EEEEEENS_10tfloat32_tENS5_IJlSB_lEEESH_SI_NS4_8TiledMMAINS4_8MMA_AtomIJNS4_17SM100_MMA_TF32_SSISH_SH_fLi64ELi64ELNS4_4UMMA5MajorE0ELSN_0ELNSM_7ScaleInE0ELSO_0EEEEEENS4_6LayoutISC_NS5_IJNSA_ILi0EEESS_SS_EEEEENS5_IJNS4_10UnderscoreESV_SV_EEEEENS4_13SM90_TMA_LOADENS4_14ComposedLayoutINS4_7SwizzleILi3ELi4ELi3EEENS4_18smem_ptr_flag_bitsILi32EEENSR_INS5_IJNSA_ILi8EEENSA_ILi32EEEEEENS5_IJS15_SB_EEEEEEEvNS4_8identityESY_S19_vS1A_EENS_8epilogue10collective18CollectiveEpilogueINS1C_23Sm100TmaWarpSpecializedILi3ELi2ELi16ELb1ELb0EEEJSG_NS5_IJNSR_ISE_SB_EENSR_IS15_SB_EEEEESH_SI_SH_SI_NS1C_6fusion15FusionCallbacksIS1G_NS1K_17LinearCombinationISH_fSH_fLNS_15FloatRoundStyleE2EEESG_S1J_JEEENS4_5SM1004TMEM4LOAD26SM100_TMEM_LOAD_16dp128b8xESY_S19_NS4_17SM75_U32x4_LDSM_NENS4_14SM90_TMA_STOREES19_NS4_17SM90_U32x4_STSM_NENS4_39AutoVectorizingCopyWithAssumedAlignmentILi128EEEEEEvvEEEEvNT_6ParamsE) ;  /* 0xffffff7c02487950 */ /* 0x000fea0003c3ffff */
.L_x_154:
[----:B------:R-:W-:-:S00]  /*82e0*/  BRA `(.L_x_154) ;  /* 0xfffffffc00fc7947 */ /* 0x000fc0000383ffff */
[----:B------:R-:W-:-:S00]  /*82f0*/  NOP ;  /* 0x0000000000007918 */ /* 0x000fc00000000000 */
        /* <DEDUP_REMOVED lines=8> */
.L_x_155:


//--------------------- .nv.global.init           --------------------------
	.section	.nv.global.init,"aw",@progbits
.nv.global.init:
	.type		$str$27,@object
	.size		$str$27,($str$28 - $str$27)
$str$27:
        /*0000*/ 	.byte	0x28, 0x61, 0x64, 0x64, 0x72, 0x65, 0x73, 0x73, 0x20, 0x26, 0x20, 0x6d, 0x61, 0x73, 0x6b, 0x29
        /*0010*/ 	.byte	0x20, 0x3d, 0x3d, 0x20, 0x30, 0x00
	.type		$str$28,@object
	.size		$str$28,($str$26 - $str$28)
$str$28:
        /*0016*/ 	.byte	0x2f, 0x74, 0x6d, 0x70, 0x2f, 0x63, 0x75, 0x74, 0x6c, 0x61, 0x73, 0x73, 0x5f, 0x73, 0x77, 0x65
        /*0026*/ 	.byte	0x65, 0x70, 0x5f, 0x73, 0x72, 0x63, 0x2f, 0x69, 0x6e, 0x63, 0x6c, 0x75, 0x64, 0x65, 0x2f, 0x63
        /*0036*/ 	.byte	0x75, 0x74, 0x65, 0x2f, 0x70, 0x6f, 0x69, 0x6e, 0x74, 0x65, 0x72, 0x5f, 0x66, 0x6c, 0x61, 0x67
        /*0046*/ 	.byte	0x67, 0x65, 0x64, 0x2e, 0x68, 0x70, 0x70, 0x00
	.type		$str$26,@object
	.size		$str$26,($str$25 - $str$26)
$str$26:
        /*004e*/ 	.byte	0x2f, 0x74, 0x6d, 0x70, 0x2f, 0x63, 0x75, 0x74, 0x6c, 0x61, 0x73, 0x73, 0x5f, 0x73, 0x77, 0x65
        /*005e*/ 	.byte	0x65, 0x70, 0x5f, 0x73, 0x72, 0x63, 0x2f, 0x69, 0x6e, 0x63, 0x6c, 0x75, 0x64, 0x65, 0x2f, 0x63
        /*006e*/ 	.byte	0x75, 0x74, 0x65, 0x2f, 0x61, 0x74, 0x6f, 0x6d, 0x2f, 0x63, 0x6f, 0x70, 0x79, 0x5f, 0x74, 0x72
        /*007e*/ 	.byte	0x61, 0x69, 0x74, 0x73, 0x5f, 0x73, 0x6d, 0x31, 0x30, 0x30, 0x2e, 0x68, 0x70, 0x70, 0x00
	.type		$str$25,@object
	.size		$str$25,(__unnamed_1 - $str$25)
$str$25:
        /*008d*/ 	.byte	0x28, 0x28, 0x75, 0x69, 0x6e, 0x74, 0x33, 0x32, 0x5f, 0x74, 0x28, 0x74, 0x68, 0x72, 0x65, 0x61
        /*009d*/ 	.byte	0x64, 0x49, 0x64, 0x78, 0x2e, 0x78, 0x29, 0x20, 0x2f, 0x20, 0x33, 0x32, 0x29, 0x20, 0x25, 0x20
        /*00ad*/ 	.byte	0x34, 0x29, 0x20, 0x3d, 0x3d, 0x20, 0x28, 0x28, 0x28, 0x74, 0x6d, 0x65, 0x6d, 0x5f, 0x61, 0x64
        /*00bd*/ 	.byte	0x64, 0x72, 0x20, 0x3e, 0x3e, 0x20, 0x31, 0x36, 0x29, 0x20, 0x2f, 0x20, 0x33, 0x32, 0x29, 0x20
        /*00cd*/ 	.byte	0x25, 0x20, 0x34, 0x29, 0x00
	.type		__unnamed_1,@object
	.size		__unnamed_1,(__unnamed_2 - __unnamed_1)
__unnamed_1:
        /*00d2*/ 	.byte	0x61, 0x75, 0x74, 0x6f, 0x20, 0x63, 0x75, 0x74, 0x65, 0x3a, 0x3a, 0x61, 0x73, 0x5f, 0x70, 0x6f
        /* <DEDUP_REMOVED lines=24> */
        /*0262*/ 	.byte	0x30, 0x34, 0x38, 0x3e, 0x3e, 0x3e, 0x3e, 0x5d, 0x00
	.type		__unnamed_2,@object
	.size		__unnamed_2,(.L_2 - __unnamed_2)
__unnamed_2:
        /* <DEDUP_REMOVED lines=45> */
        /*053b*/ 	.byte	0x3e, 0x3e, 0x3e, 0x5d, 0x00
.L_2:


//--------------------- .nv.shared._ZN7cutlass13device_kernelINS_4gemm6kernel13GemmUniversalIN4cute5tupleIJiiiiEEENS1_10collective13CollectiveMmaINS1_35MainloopSm100TmaUmmaWarpSpecializedILi3ELi2ELi4ENS5_IJNS4_1CILi1EEESB_SB_EEEEENS5_IJNSA_ILi64EEESE_NSA_ILi128EEEEEENS_10tfloat32_tENS5_IJlSB_lEEESH_SI_NS4_8TiledMMAINS4_8MMA_AtomIJNS4_17SM100_MMA_TF32_SSISH_SH_fLi64ELi64ELNS4_4UMMA5MajorE0ELSN_0ELNSM_7ScaleInE0ELSO_0EEEEEENS4_6LayoutISC_NS5_IJNSA_ILi0EEESS_SS_EEEEENS5_IJNS4_10UnderscoreESV_SV_EEEEENS4_13SM90_TMA_LOADENS4_14ComposedLayoutINS4_7SwizzleILi3ELi4ELi3EEENS4_18smem_ptr_flag_bitsILi32EEENSR_INS5_IJNSA_ILi8EEENSA_ILi32EEEEEENS5_IJS15_SB_EEEEEEEvNS4_8identityESY_S19_vS1A_EENS_8epilogue10collective18CollectiveEpilogueINS1C_23Sm100TmaWarpSpecializedILi3ELi2ELi16ELb1ELb0EEEJSG_NS5_IJNSR_ISE_SB_EENSR_IS15_SB_EEEEESH_SI_SH_SI_NS1C_6fusion15FusionCallbacksIS1G_NS1K_17LinearCombinationISH_fSH_fLNS_15FloatRoundStyleE2EEESG_S1J_JEEENS4_5SM1004TMEM4LOAD26SM100_TMEM_LOAD_16dp128b8xESY_S19_NS4_17SM75_U32x4_LDSM_NENS4_14SM90_TMA_STOREES19_NS4_17SM90_U32x4_STSM_NENS4_39AutoVectorizingCopyWithAssumedAlignmentILi128EEEEEEvvEEEEvNT_6ParamsE --------------------------
	.section	.nv.shared._ZN7cutlass13device_kernelINS_4gemm6kernel13GemmUniversalIN4cute5tupleIJiiiiEEENS1_10collective13CollectiveMmaINS1_35MainloopSm100TmaUmmaWarpSpecializedILi3ELi2ELi4ENS5_IJNS4_1CILi1EEESB_SB_EEEEENS5_IJNSA_ILi64EEESE_NSA_ILi128EEEEEENS_10tfloat32_tENS5_IJlSB_lEEESH_SI_NS4_8TiledMMAINS4_8MMA_AtomIJNS4_17SM100_MMA_TF32_SSISH_SH_fLi64ELi64ELNS4_4UMMA5MajorE0ELSN_0ELNSM_7ScaleInE0ELSO_0EEEEEENS4_6LayoutISC_NS5_IJNSA_ILi0EEESS_SS_EEEEENS5_IJNS4_10UnderscoreESV_SV_EEEEENS4_13SM90_TMA_LOADENS4_14ComposedLayoutINS4_7SwizzleILi3ELi4ELi3EEENS4_18smem_ptr_flag_bitsILi32EEENSR_INS5_IJNSA_ILi8EEENSA_ILi32EEEEEENS5_IJS15_SB_EEEEEEEvNS4_8identityESY_S19_vS1A_EENS_8epilogue10collective18CollectiveEpilogueINS1C_23Sm100TmaWarpSpecializedILi3ELi2ELi16ELb1ELb0EEEJSG_NS5_IJNSR_ISE_SB_EENSR_IS15_SB_EEEEESH_SI_SH_SI_NS1C_6fusion15FusionCallbacksIS1G_NS1K_17LinearCombinationISH_fSH_fLNS_15FloatRoundStyleE2EEESG_S1J_JEEENS4_5SM1004TMEM4LOAD26SM100_TMEM_LOAD_16dp128b8xESY_S19_NS4_17SM75_U32x4_LDSM_NENS4_14SM90_TMA_STOREES19_NS4_17SM90_U32x4_STSM_NENS4_39AutoVectorizingCopyWithAssumedAlignmentILi128EEEEEEvvEEEEvNT_6ParamsE,"aw",@nobits
	.sectionflags	@""
	.align	16
	.zero		1024


//--------------------- .nv.shared.reserved.0     --------------------------
	.section	.nv.shared.reserved.0,"aw",@nobits
	.weak		__nv_reservedSMEM_offset_0_alias
	.size		__nv_reservedSMEM_offset_0_alias, 0, 64
	.other		__nv_reservedSMEM_offset_0_alias,@"STO_CUDA_RESERVED_SHARED STV_DEFAULT"
__nv_reservedSMEM_offset_0_alias:
	.zero		0
.nv.shared.reserved.0:
	.zero		64
	.weak		__nv_reservedSMEM_tcgen05_partition
	.type		__nv_reservedSMEM_tcgen05_partition,@object
	.size		__nv_reservedSMEM_tcgen05_partition,(.L_0 - __nv_reservedSMEM_tcgen05_partition)
__nv_reservedSMEM_tcgen05_partition:
	.zero		32
.L_0:


//--------------------- .nv.global                --------------------------
	.section	.nv.global,"aw",@nobits
.nv.global:
	.type		_ZN40_INTERNAL_b1cef998_4_k_cu_8089bc83_313204cute1_E,@object
	.size		_ZN40_INTERNAL_b1cef998_4_k_cu_8089bc83_313204cute1_E,(_ZN40_INTERNAL_b1cef998_4_k_cu_8089bc83_313204cuda3std3__45__cpo6cbeginE - _ZN40_INTERNAL_b1cef998_4_k_cu_8089bc83_313204cute1_E)
_ZN40_INTERNAL_b1cef998_4_k_cu_8089bc83_313204cute1_E:
	.zero		1
	.type		_ZN40_INTERNAL_b1cef998_4_k_cu_8089bc83_313204cuda3std3__45__cpo6cbeginE,@object
	.size		_ZN40_INTERNAL_b1cef998_4_k_cu_8089bc83_313204cuda3std3__45__cpo6cbeginE,(_ZN40_INTERNAL_b1cef998_4_k_cu_8089bc83_313204cuda3std3__48in_placeE - _ZN40_INTERNAL_b1cef998_4_k_cu_8089bc83_313204cuda3std3__45__cpo6cbeginE)
_ZN40_INTERNAL_b1cef998_4_k_cu_8089bc83_313204cuda3std3__45__cpo6cbeginE:
	.zero		1
	.type		_ZN40_INTERNAL_b1cef998_4_k_cu_8089bc83_313204cuda3std3__48in_placeE,@object
	.size		_ZN40_INTERNAL_b1cef998_4_k_cu_8089bc83_313204cuda3std3__48in_placeE,(_ZN40_INTERNAL_b1cef998_4_k_cu_8089bc83_313204cuda3std6ranges3__45__cpo9iter_moveE - _ZN40_INTERNAL_b1cef998_4_k_cu_8089bc83_313204cuda3std3__48in_placeE)
_ZN40_INTERNAL_b1cef998_4_k_cu_8089bc83_313204cuda3std3__48in_placeE:
	.zero		1
	.type		_ZN40_INTERNAL_b1cef998_4_k_cu_8089bc83_313204cuda3std6ranges3__45__cpo9iter_moveE,@object
	.size		_ZN40_INTERNAL_b1cef998_4_k_cu_8089bc83_313204cuda3std6ranges3__45__cpo9iter_moveE,(_ZN40_INTERNAL_b1cef998_4_k_cu_8089bc83_313204cuda3std3__45__cpo5beginE - _ZN40_INTERNAL_b1cef998_4_k_cu_8089bc83_313204cuda3std6ranges3__45__cpo9iter_moveE)
_ZN40_INTERNAL_b1cef998_4_k_cu_8089bc83_313204cuda3std6ranges3__45__cpo9iter_moveE:
	.zero		1
	.type		_ZN40_INTERNAL_b1cef998_4_k_cu_8089bc83_313204cuda3std3__45__cpo5beginE,@object
	.size		_ZN40_INTERNAL_b1cef998_4_k_cu_8089bc83_313204cuda3std3__45__cpo5beginE,(_ZN40_INTERNAL_b1cef998_4_k_cu_8089bc83_313204cuda3std3__442_GLOBAL__N__b1cef998_4_k_cu_8089bc83_313206ignoreE - _ZN40_INTERNAL_b1cef998_4_k_cu_8089bc83_313204cuda3std3__45__cpo5beginE)
_ZN40_INTERNAL_b1cef998_4_k_cu_8089bc83_313204cuda3std3__45__cpo5beginE:
	.zero		1
	.type		_ZN40_INTERNAL_b1cef998_4_k_cu_8089bc83_313204cuda3std3__442_GLOBAL__N__b1cef998_4_k_cu_8089bc83_313206ignoreE,@object
	.size		_ZN40_INTERNAL_b1cef998_4_k_cu_8089bc83_313204cuda3std3__442_GLOBAL__N__b1cef998_4_k_cu_8089bc83_313206ignoreE,(_ZN40_INTERNAL_b1cef998_4_k_cu_8089bc83_313204cute7productE - _ZN40_INTERNAL_b1cef998_4_k_cu_8089bc83_313204cuda3std3__442_GLOBAL__N__b1cef998_4_k_cu_8089bc83_313206ignoreE)
_ZN40_INTERNAL_b1cef998_4_k_cu_8089bc83_313204cuda3std3__442_GLOBAL__N__b1cef998_4_k_cu_8089bc83_313206ignoreE:
	.zero		1
	.type		_ZN40_INTERNAL_b1cef998_4_k_cu_8089bc83_313204cute7productE,@object
	.size		_ZN40_INTERNAL_b1cef998_4_k_cu_8089bc83_313204cute7productE,(_ZN40_INTERNAL_b1cef998_4_k_cu_8089bc83_313204cuda3std3__45__cpo3endE - _ZN40_INTERNAL_b1cef998_4_k_cu_8089bc83_313204cute7productE)
_ZN40_INTERNAL_b1cef998_4_k_cu_8089bc83_313204cute7productE:
	.zero		1
	.type		_ZN40_INTERNAL_b1cef998_4_k_cu_8089bc83_313204cuda3std3__45__cpo3endE,@object
	.size		_ZN40_INTERNAL_b1cef998_4_k_cu_8089bc83_313204cuda3std3__45__cpo3endE,(_ZN40_INTERNAL_b1cef998_4_k_cu_8089bc83_313204cuda3std3__419piecewise_constructE - _ZN40_INTERNAL_b1cef998_4_k_cu_8089bc83_313204cuda3std3__45__cpo3endE)
_ZN40_INTERNAL_b1cef998_4_k_cu_8089bc83_313204cuda3std3__45__cpo3endE:
	.zero		1
	.type		_ZN40_INTERNAL_b1cef998_4_k_cu_8089bc83_313204cuda3std3__419piecewise_constructE,@object
	.size		_ZN40_INTERNAL_b1cef998_4_k_cu_8089bc83_313204cuda3std3__419piecewise_constructE,(_ZN40_INTERNAL_b1cef998_4_k_cu_8089bc83_313204cuda3std3__45__cpo4cendE - _ZN40_INTERNAL_b1cef998_4_k_cu_8089bc83_313204cuda3std3__419piecewise_constructE)
_ZN40_INTERNAL_b1cef998_4_k_cu_8089bc83_313204cuda3std3__419piecewise_constructE:
	.zero		1
	.type		_ZN40_INTERNAL_b1cef998_4_k_cu_8089bc83_313204cuda3std3__45__cpo4cendE,@object
	.size		_ZN40_INTERNAL_b1cef998_4_k_cu_8089bc83_313204cuda3std3__45__cpo4cendE,(_ZN40_INTERNAL_b1cef998_4_k_cu_8089bc83_313204cuda3std6ranges3__45__cpo4swapE - _ZN40_INTERNAL_b1cef998_4_k_cu_8089bc83_313204cuda3std3__45__cpo4cendE)
_ZN40_INTERNAL_b1cef998_4_k_cu_8089bc83_313204cuda3std3__45__cpo4cendE:
	.zero		1
	.type		_ZN40_INTERNAL_b1cef998_4_k_cu_8089bc83_313204cuda3std6ranges3__45__cpo4swapE,@object
	.size		_ZN40_INTERNAL_b1cef998_4_k_cu_8089bc83_313204cuda3std6ranges3__45__cpo4swapE,(.L_10 - _ZN40_INTERNAL_b1cef998_4_k_cu_8089bc83_313204cuda3std6ranges3__45__cpo4swapE)
_ZN40_INTERNAL_b1cef998_4_k_cu_8089bc83_313204cuda3std6ranges3__45__cpo4swapE:
	.zero		1
.L_10:


//--------------------- .nv.constant0._ZN7cutlass13device_kernelINS_4gemm6kernel13GemmUniversalIN4cute5tupleIJiiiiEEENS1_10collective13CollectiveMmaINS1_35MainloopSm100TmaUmmaWarpSpecializedILi3ELi2ELi4ENS5_IJNS4_1CILi1EEESB_SB_EEEEENS5_IJNSA_ILi64EEESE_NSA_ILi128EEEEEENS_10tfloat32_tENS5_IJlSB_lEEESH_SI_NS4_8TiledMMAINS4_8MMA_AtomIJNS4_17SM100_MMA_TF32_SSISH_SH_fLi64ELi64ELNS4_4UMMA5MajorE0ELSN_0ELNSM_7ScaleInE0ELSO_0EEEEEENS4_6LayoutISC_NS5_IJNSA_ILi0EEESS_SS_EEEEENS5_IJNS4_10UnderscoreESV_SV_EEEEENS4_13SM90_TMA_LOADENS4_14ComposedLayoutINS4_7SwizzleILi3ELi4ELi3EEENS4_18smem_ptr_flag_bitsILi32EEENSR_INS5_IJNSA_ILi8EEENSA_ILi32EEEEEENS5_IJS15_SB_EEEEEEEvNS4_8identityESY_S19_vS1A_EENS_8epilogue10collective18CollectiveEpilogueINS1C_23Sm100TmaWarpSpecializedILi3ELi2ELi16ELb1ELb0EEEJSG_NS5_IJNSR_ISE_SB_EENSR_IS15_SB_EEEEESH_SI_SH_SI_NS1C_6fusion15FusionCallbacksIS1G_NS1K_17LinearCombinationISH_fSH_fLNS_15FloatRoundStyleE2EEESG_S1J_JEEENS4_5SM1004TMEM4LOAD26SM100_TMEM_LOAD_16dp128b8xESY_S19_NS4_17SM75_U32x4_LDSM_NENS4_14SM90_TMA_STOREES19_NS4_17SM90_U32x4_STSM_NENS4_39AutoVectorizingCopyWithAssumedAlignmentILi128EEEEEEvvEEEEvNT_6ParamsE --------------------------
	.section	.nv.constant0._ZN7cutlass13device_kernelINS_4gemm6kernel13GemmUniversalIN4cute5tupleIJiiiiEEENS1_10collective13CollectiveMmaINS1_35MainloopSm100TmaUmmaWarpSpecializedILi3ELi2ELi4ENS5_IJNS4_1CILi1EEESB_SB_EEEEENS5_IJNSA_ILi64EEESE_NSA_ILi128EEEEEENS_10tfloat32_tENS5_IJlSB_lEEESH_SI_NS4_8TiledMMAINS4_8MMA_AtomIJNS4_17SM100_MMA_TF32_SSISH_SH_fLi64ELi64ELNS4_4UMMA5MajorE0ELSN_0ELNSM_7ScaleInE0ELSO_0EEEEEENS4_6LayoutISC_NS5_IJNSA_ILi0EEESS_SS_EEEEENS5_IJNS4_10UnderscoreESV_SV_EEEEENS4_13SM90_TMA_LOADENS4_14ComposedLayoutINS4_7SwizzleILi3ELi4ELi3EEENS4_18smem_ptr_flag_bitsILi32EEENSR_INS5_IJNSA_ILi8EEENSA_ILi32EEEEEENS5_IJS15_SB_EEEEEEEvNS4_8identityESY_S19_vS1A_EENS_8epilogue10collective18CollectiveEpilogueINS1C_23Sm100TmaWarpSpecializedILi3ELi2ELi16ELb1ELb0EEEJSG_NS5_IJNSR_ISE_SB_EENSR_IS15_SB_EEEEESH_SI_SH_SI_NS1C_6fusion15FusionCallbacksIS1G_NS1K_17LinearCombinationISH_fSH_fLNS_15FloatRoundStyleE2EEESG_S1J_JEEENS4_5SM1004TMEM4LOAD26SM100_TMEM_LOAD_16dp128b8xESY_S19_NS4_17SM75_U32x4_LDSM_NENS4_14SM90_TMA_STOREES19_NS4_17SM90_U32x4_STSM_NENS4_39AutoVectorizingCopyWithAssumedAlignmentILi128EEEEEEvvEEEEvNT_6ParamsE,"a",@progbits
	.sectionflags	@""
	.align	4
.nv.constant0._ZN7cutlass13device_kernelINS_4gemm6kernel13GemmUniversalIN4cute5tupleIJiiiiEEENS1_10collective13CollectiveMmaINS1_35MainloopSm100TmaUmmaWarpSpecializedILi3ELi2ELi4ENS5_IJNS4_1CILi1EEESB_SB_EEEEENS5_IJNSA_ILi64EEESE_NSA_ILi128EEEEEENS_10tfloat32_tENS5_IJlSB_lEEESH_SI_NS4_8TiledMMAINS4_8MMA_AtomIJNS4_17SM100_MMA_TF32_SSISH_SH_fLi64ELi64ELNS4_4UMMA5MajorE0ELSN_0ELNSM_7ScaleInE0ELSO_0EEEEEENS4_6LayoutISC_NS5_IJNSA_ILi0EEESS_SS_EEEEENS5_IJNS4_10UnderscoreESV_SV_EEEEENS4_13SM90_TMA_LOADENS4_14ComposedLayoutINS4_7SwizzleILi3ELi4ELi3EEENS4_18smem_ptr_flag_bitsILi32EEENSR_INS5_IJNSA_ILi8EEENSA_ILi32EEEEEENS5_IJS15_SB_EEEEEEEvNS4_8identityESY_S19_vS1A_EENS_8epilogue10collective18CollectiveEpilogueINS1C_23Sm100TmaWarpSpecializedILi3ELi2ELi16ELb1ELb0EEEJSG_NS5_IJNSR_ISE_SB_EENSR_IS15_SB_EEEEESH_SI_SH_SI_NS1C_6fusion15FusionCallbacksIS1G_NS1K_17LinearCombinationISH_fSH_fLNS_15FloatRoundStyleE2EEESG_S1J_JEEENS4_5SM1004TMEM4LOAD26SM100_TMEM_LOAD_16dp128b8xESY_S19_NS4_17SM75_U32x4_LDSM_NENS4_14SM90_TMA_STOREES19_NS4_17SM90_U32x4_STSM_NENS4_39AutoVectorizingCopyWithAssumedAlignmentILi128EEEEEEvvEEEEvNT_6ParamsE:
	.zero		2944


//--------------------- SYMBOLS --------------------------

	.type		.nv.reservedSmem.offset0,@object
	.size		.nv.reservedSmem.offset0,0x4
	.type		.nv.reservedSmem.cap,@object
	.size		.nv.reservedSmem.cap,0x4
	.type		__assertfail,@function
